//
// Generated by NVIDIA NVVM Compiler
//
// Compiler Build ID: CL-36424714
// Cuda compilation tools, release 13.0, V13.0.88
// Based on NVVM 20.0.0
//

.version 9.0
.target sm_100
.address_size 64

	// .globl	gemm_ptx_lone_warp
// _ZZ18gemm_ptx_lone_warpE6smem_A has been demoted
// _ZZ18gemm_ptx_lone_warpE6smem_B has been demoted

.visible .entry gemm_ptx_lone_warp(
	.param .u64 .ptr .align 1 gemm_ptx_lone_warp_param_0,
	.param .u64 .ptr .align 1 gemm_ptx_lone_warp_param_1,
	.param .u64 .ptr .align 1 gemm_ptx_lone_warp_param_2,
	.param .u32 gemm_ptx_lone_warp_param_3,
	.param .u32 gemm_ptx_lone_warp_param_4,
	.param .u32 gemm_ptx_lone_warp_param_5
)
{
	.local .align 16 .b8 	__local_depot0[2048];
	.reg .b64 	%SP;
	.reg .b64 	%SPL;
	.reg .pred 	%p<126>;
	.reg .b16 	%rs<41>;
	.reg .b32 	%r<1532>;
	.reg .b32 	%f<2635>;
	.reg .b64 	%rd<64>;
	// demoted variable
	.shared .align 16 .b8 _ZZ18gemm_ptx_lone_warpE6smem_A[4096];
	// demoted variable
	.shared .align 16 .b8 _ZZ18gemm_ptx_lone_warpE6smem_B[4096];
	mov.u64 	%SPL, __local_depot0;
	ld.param.u32 	%r71, [gemm_ptx_lone_warp_param_5];
	add.u64 	%rd1, %SPL, 0;
	mov.f32 	%f1025, 0f00000000;
	st.local.v4.f32 	[%rd1], {%f1025, %f1025, %f1025, %f1025};
	st.local.v4.f32 	[%rd1+16], {%f1025, %f1025, %f1025, %f1025};
	st.local.v4.f32 	[%rd1+32], {%f1025, %f1025, %f1025, %f1025};
	st.local.v4.f32 	[%rd1+48], {%f1025, %f1025, %f1025, %f1025};
	st.local.v4.f32 	[%rd1+64], {%f1025, %f1025, %f1025, %f1025};
	st.local.v4.f32 	[%rd1+80], {%f1025, %f1025, %f1025, %f1025};
	st.local.v4.f32 	[%rd1+96], {%f1025, %f1025, %f1025, %f1025};
	st.local.v4.f32 	[%rd1+112], {%f1025, %f1025, %f1025, %f1025};
	st.local.v4.f32 	[%rd1+128], {%f1025, %f1025, %f1025, %f1025};
	st.local.v4.f32 	[%rd1+144], {%f1025, %f1025, %f1025, %f1025};
	st.local.v4.f32 	[%rd1+160], {%f1025, %f1025, %f1025, %f1025};
	st.local.v4.f32 	[%rd1+176], {%f1025, %f1025, %f1025, %f1025};
	st.local.v4.f32 	[%rd1+192], {%f1025, %f1025, %f1025, %f1025};
	st.local.v4.f32 	[%rd1+208], {%f1025, %f1025, %f1025, %f1025};
	st.local.v4.f32 	[%rd1+224], {%f1025, %f1025, %f1025, %f1025};
	st.local.v4.f32 	[%rd1+240], {%f1025, %f1025, %f1025, %f1025};
	st.local.v4.f32 	[%rd1+256], {%f1025, %f1025, %f1025, %f1025};
	st.local.v4.f32 	[%rd1+272], {%f1025, %f1025, %f1025, %f1025};
	st.local.v4.f32 	[%rd1+288], {%f1025, %f1025, %f1025, %f1025};
	st.local.v4.f32 	[%rd1+304], {%f1025, %f1025, %f1025, %f1025};
	st.local.v4.f32 	[%rd1+320], {%f1025, %f1025, %f1025, %f1025};
	st.local.v4.f32 	[%rd1+336], {%f1025, %f1025, %f1025, %f1025};
	st.local.v4.f32 	[%rd1+352], {%f1025, %f1025, %f1025, %f1025};
	st.local.v4.f32 	[%rd1+368], {%f1025, %f1025, %f1025, %f1025};
	st.local.v4.f32 	[%rd1+384], {%f1025, %f1025, %f1025, %f1025};
	st.local.v4.f32 	[%rd1+400], {%f1025, %f1025, %f1025, %f1025};
	st.local.v4.f32 	[%rd1+416], {%f1025, %f1025, %f1025, %f1025};
	st.local.v4.f32 	[%rd1+432], {%f1025, %f1025, %f1025, %f1025};
	st.local.v4.f32 	[%rd1+448], {%f1025, %f1025, %f1025, %f1025};
	st.local.v4.f32 	[%rd1+464], {%f1025, %f1025, %f1025, %f1025};
	st.local.v4.f32 	[%rd1+480], {%f1025, %f1025, %f1025, %f1025};
	st.local.v4.f32 	[%rd1+496], {%f1025, %f1025, %f1025, %f1025};
	st.local.v4.f32 	[%rd1+512], {%f1025, %f1025, %f1025, %f1025};
	st.local.v4.f32 	[%rd1+528], {%f1025, %f1025, %f1025, %f1025};
	st.local.v4.f32 	[%rd1+544], {%f1025, %f1025, %f1025, %f1025};
	st.local.v4.f32 	[%rd1+560], {%f1025, %f1025, %f1025, %f1025};
	st.local.v4.f32 	[%rd1+576], {%f1025, %f1025, %f1025, %f1025};
	st.local.v4.f32 	[%rd1+592], {%f1025, %f1025, %f1025, %f1025};
	st.local.v4.f32 	[%rd1+608], {%f1025, %f1025, %f1025, %f1025};
	st.local.v4.f32 	[%rd1+624], {%f1025, %f1025, %f1025, %f1025};
	st.local.v4.f32 	[%rd1+640], {%f1025, %f1025, %f1025, %f1025};
	st.local.v4.f32 	[%rd1+656], {%f1025, %f1025, %f1025, %f1025};
	st.local.v4.f32 	[%rd1+672], {%f1025, %f1025, %f1025, %f1025};
	st.local.v4.f32 	[%rd1+688], {%f1025, %f1025, %f1025, %f1025};
	st.local.v4.f32 	[%rd1+704], {%f1025, %f1025, %f1025, %f1025};
	st.local.v4.f32 	[%rd1+720], {%f1025, %f1025, %f1025, %f1025};
	st.local.v4.f32 	[%rd1+736], {%f1025, %f1025, %f1025, %f1025};
	st.local.v4.f32 	[%rd1+752], {%f1025, %f1025, %f1025, %f1025};
	st.local.v4.f32 	[%rd1+768], {%f1025, %f1025, %f1025, %f1025};
	st.local.v4.f32 	[%rd1+784], {%f1025, %f1025, %f1025, %f1025};
	st.local.v4.f32 	[%rd1+800], {%f1025, %f1025, %f1025, %f1025};
	st.local.v4.f32 	[%rd1+816], {%f1025, %f1025, %f1025, %f1025};
	st.local.v4.f32 	[%rd1+832], {%f1025, %f1025, %f1025, %f1025};
	st.local.v4.f32 	[%rd1+848], {%f1025, %f1025, %f1025, %f1025};
	st.local.v4.f32 	[%rd1+864], {%f1025, %f1025, %f1025, %f1025};
	st.local.v4.f32 	[%rd1+880], {%f1025, %f1025, %f1025, %f1025};
	st.local.v4.f32 	[%rd1+896], {%f1025, %f1025, %f1025, %f1025};
	st.local.v4.f32 	[%rd1+912], {%f1025, %f1025, %f1025, %f1025};
	st.local.v4.f32 	[%rd1+928], {%f1025, %f1025, %f1025, %f1025};
	st.local.v4.f32 	[%rd1+944], {%f1025, %f1025, %f1025, %f1025};
	st.local.v4.f32 	[%rd1+960], {%f1025, %f1025, %f1025, %f1025};
	st.local.v4.f32 	[%rd1+976], {%f1025, %f1025, %f1025, %f1025};
	st.local.v4.f32 	[%rd1+992], {%f1025, %f1025, %f1025, %f1025};
	st.local.v4.f32 	[%rd1+1008], {%f1025, %f1025, %f1025, %f1025};
	st.local.v4.f32 	[%rd1+1024], {%f1025, %f1025, %f1025, %f1025};
	st.local.v4.f32 	[%rd1+1040], {%f1025, %f1025, %f1025, %f1025};
	st.local.v4.f32 	[%rd1+1056], {%f1025, %f1025, %f1025, %f1025};
	st.local.v4.f32 	[%rd1+1072], {%f1025, %f1025, %f1025, %f1025};
	st.local.v4.f32 	[%rd1+1088], {%f1025, %f1025, %f1025, %f1025};
	st.local.v4.f32 	[%rd1+1104], {%f1025, %f1025, %f1025, %f1025};
	st.local.v4.f32 	[%rd1+1120], {%f1025, %f1025, %f1025, %f1025};
	st.local.v4.f32 	[%rd1+1136], {%f1025, %f1025, %f1025, %f1025};
	st.local.v4.f32 	[%rd1+1152], {%f1025, %f1025, %f1025, %f1025};
	st.local.v4.f32 	[%rd1+1168], {%f1025, %f1025, %f1025, %f1025};
	st.local.v4.f32 	[%rd1+1184], {%f1025, %f1025, %f1025, %f1025};
	st.local.v4.f32 	[%rd1+1200], {%f1025, %f1025, %f1025, %f1025};
	st.local.v4.f32 	[%rd1+1216], {%f1025, %f1025, %f1025, %f1025};
	st.local.v4.f32 	[%rd1+1232], {%f1025, %f1025, %f1025, %f1025};
	st.local.v4.f32 	[%rd1+1248], {%f1025, %f1025, %f1025, %f1025};
	st.local.v4.f32 	[%rd1+1264], {%f1025, %f1025, %f1025, %f1025};
	st.local.v4.f32 	[%rd1+1280], {%f1025, %f1025, %f1025, %f1025};
	st.local.v4.f32 	[%rd1+1296], {%f1025, %f1025, %f1025, %f1025};
	st.local.v4.f32 	[%rd1+1312], {%f1025, %f1025, %f1025, %f1025};
	st.local.v4.f32 	[%rd1+1328], {%f1025, %f1025, %f1025, %f1025};
	st.local.v4.f32 	[%rd1+1344], {%f1025, %f1025, %f1025, %f1025};
	st.local.v4.f32 	[%rd1+1360], {%f1025, %f1025, %f1025, %f1025};
	st.local.v4.f32 	[%rd1+1376], {%f1025, %f1025, %f1025, %f1025};
	st.local.v4.f32 	[%rd1+1392], {%f1025, %f1025, %f1025, %f1025};
	st.local.v4.f32 	[%rd1+1408], {%f1025, %f1025, %f1025, %f1025};
	st.local.v4.f32 	[%rd1+1424], {%f1025, %f1025, %f1025, %f1025};
	st.local.v4.f32 	[%rd1+1440], {%f1025, %f1025, %f1025, %f1025};
	st.local.v4.f32 	[%rd1+1456], {%f1025, %f1025, %f1025, %f1025};
	st.local.v4.f32 	[%rd1+1472], {%f1025, %f1025, %f1025, %f1025};
	st.local.v4.f32 	[%rd1+1488], {%f1025, %f1025, %f1025, %f1025};
	st.local.v4.f32 	[%rd1+1504], {%f1025, %f1025, %f1025, %f1025};
	st.local.v4.f32 	[%rd1+1520], {%f1025, %f1025, %f1025, %f1025};
	st.local.v4.f32 	[%rd1+1536], {%f1025, %f1025, %f1025, %f1025};
	st.local.v4.f32 	[%rd1+1552], {%f1025, %f1025, %f1025, %f1025};
	st.local.v4.f32 	[%rd1+1568], {%f1025, %f1025, %f1025, %f1025};
	st.local.v4.f32 	[%rd1+1584], {%f1025, %f1025, %f1025, %f1025};
	st.local.v4.f32 	[%rd1+1600], {%f1025, %f1025, %f1025, %f1025};
	st.local.v4.f32 	[%rd1+1616], {%f1025, %f1025, %f1025, %f1025};
	st.local.v4.f32 	[%rd1+1632], {%f1025, %f1025, %f1025, %f1025};
	st.local.v4.f32 	[%rd1+1648], {%f1025, %f1025, %f1025, %f1025};
	st.local.v4.f32 	[%rd1+1664], {%f1025, %f1025, %f1025, %f1025};
	st.local.v4.f32 	[%rd1+1680], {%f1025, %f1025, %f1025, %f1025};
	st.local.v4.f32 	[%rd1+1696], {%f1025, %f1025, %f1025, %f1025};
	st.local.v4.f32 	[%rd1+1712], {%f1025, %f1025, %f1025, %f1025};
	st.local.v4.f32 	[%rd1+1728], {%f1025, %f1025, %f1025, %f1025};
	st.local.v4.f32 	[%rd1+1744], {%f1025, %f1025, %f1025, %f1025};
	st.local.v4.f32 	[%rd1+1760], {%f1025, %f1025, %f1025, %f1025};
	st.local.v4.f32 	[%rd1+1776], {%f1025, %f1025, %f1025, %f1025};
	st.local.v4.f32 	[%rd1+1792], {%f1025, %f1025, %f1025, %f1025};
	st.local.v4.f32 	[%rd1+1808], {%f1025, %f1025, %f1025, %f1025};
	st.local.v4.f32 	[%rd1+1824], {%f1025, %f1025, %f1025, %f1025};
	st.local.v4.f32 	[%rd1+1840], {%f1025, %f1025, %f1025, %f1025};
	st.local.v4.f32 	[%rd1+1856], {%f1025, %f1025, %f1025, %f1025};
	st.local.v4.f32 	[%rd1+1872], {%f1025, %f1025, %f1025, %f1025};
	st.local.v4.f32 	[%rd1+1888], {%f1025, %f1025, %f1025, %f1025};
	st.local.v4.f32 	[%rd1+1904], {%f1025, %f1025, %f1025, %f1025};
	st.local.v4.f32 	[%rd1+1920], {%f1025, %f1025, %f1025, %f1025};
	st.local.v4.f32 	[%rd1+1936], {%f1025, %f1025, %f1025, %f1025};
	st.local.v4.f32 	[%rd1+1952], {%f1025, %f1025, %f1025, %f1025};
	st.local.v4.f32 	[%rd1+1968], {%f1025, %f1025, %f1025, %f1025};
	st.local.v4.f32 	[%rd1+1984], {%f1025, %f1025, %f1025, %f1025};
	st.local.v4.f32 	[%rd1+2000], {%f1025, %f1025, %f1025, %f1025};
	st.local.v4.f32 	[%rd1+2016], {%f1025, %f1025, %f1025, %f1025};
	st.local.v4.f32 	[%rd1+2032], {%f1025, %f1025, %f1025, %f1025};
	setp.lt.s32 	%p1, %r71, 1;
	@%p1 bra 	$L__BB0_31;
	mov.b32 	%r1516, 0;
	mov.f32 	%f2123, 0f00000000;
	mov.u32 	%r73, %tid.x;
	and.b32  	%r2, %r73, 31;
	or.b32  	%r74, %r2, 96;
	shr.u32 	%r3, %r74, 4;
	shl.b32 	%r75, %r3, 5;
	and.b32  	%r76, %r73, 15;
	mov.f32 	%f2124, %f2123;
	mov.f32 	%f2125, %f2123;
	mov.f32 	%f2126, %f2123;
	mov.f32 	%f2127, %f2123;
	mov.f32 	%f2128, %f2123;
	mov.f32 	%f2129, %f2123;
	mov.f32 	%f2130, %f2123;
	mov.f32 	%f2131, %f2123;
	mov.f32 	%f2132, %f2123;
	mov.f32 	%f2133, %f2123;
	mov.f32 	%f2134, %f2123;
	mov.f32 	%f2135, %f2123;
	mov.f32 	%f2136, %f2123;
	mov.f32 	%f2137, %f2123;
	mov.f32 	%f2138, %f2123;
	mov.f32 	%f2139, %f2123;
	mov.f32 	%f2140, %f2123;
	mov.f32 	%f2141, %f2123;
	mov.f32 	%f2142, %f2123;
	mov.f32 	%f2143, %f2123;
	mov.f32 	%f2144, %f2123;
	mov.f32 	%f2145, %f2123;
	mov.f32 	%f2146, %f2123;
	mov.f32 	%f2147, %f2123;
	mov.f32 	%f2148, %f2123;
	mov.f32 	%f2149, %f2123;
	mov.f32 	%f2150, %f2123;
	mov.f32 	%f2151, %f2123;
	mov.f32 	%f2152, %f2123;
	mov.f32 	%f2153, %f2123;
	mov.f32 	%f2154, %f2123;
	mov.f32 	%f2155, %f2123;
	mov.f32 	%f2156, %f2123;
	mov.f32 	%f2157, %f2123;
	mov.f32 	%f2158, %f2123;
	mov.f32 	%f2159, %f2123;
	mov.f32 	%f2160, %f2123;
	mov.f32 	%f2161, %f2123;
	mov.f32 	%f2162, %f2123;
	mov.f32 	%f2163, %f2123;
	mov.f32 	%f2164, %f2123;
	mov.f32 	%f2165, %f2123;
	mov.f32 	%f2166, %f2123;
	mov.f32 	%f2167, %f2123;
	mov.f32 	%f2168, %f2123;
	mov.f32 	%f2169, %f2123;
	mov.f32 	%f2170, %f2123;
	mov.f32 	%f2171, %f2123;
	mov.f32 	%f2172, %f2123;
	mov.f32 	%f2173, %f2123;
	mov.f32 	%f2174, %f2123;
	mov.f32 	%f2175, %f2123;
	mov.f32 	%f2176, %f2123;
	mov.f32 	%f2177, %f2123;
	mov.f32 	%f2178, %f2123;
	mov.f32 	%f2179, %f2123;
	mov.f32 	%f2180, %f2123;
	mov.f32 	%f2181, %f2123;
	mov.f32 	%f2182, %f2123;
	mov.f32 	%f2183, %f2123;
	mov.f32 	%f2184, %f2123;
	mov.f32 	%f2185, %f2123;
	mov.f32 	%f2186, %f2123;
	mov.f32 	%f2187, %f2123;
	mov.f32 	%f2188, %f2123;
	mov.f32 	%f2189, %f2123;
	mov.f32 	%f2190, %f2123;
	mov.f32 	%f2191, %f2123;
	mov.f32 	%f2192, %f2123;
	mov.f32 	%f2193, %f2123;
	mov.f32 	%f2194, %f2123;
	mov.f32 	%f2195, %f2123;
	mov.f32 	%f2196, %f2123;
	mov.f32 	%f2197, %f2123;
	mov.f32 	%f2198, %f2123;
	mov.f32 	%f2199, %f2123;
	mov.f32 	%f2200, %f2123;
	mov.f32 	%f2201, %f2123;
	mov.f32 	%f2202, %f2123;
	mov.f32 	%f2203, %f2123;
	mov.f32 	%f2204, %f2123;
	mov.f32 	%f2205, %f2123;
	mov.f32 	%f2206, %f2123;
	mov.f32 	%f2207, %f2123;
	mov.f32 	%f2208, %f2123;
	mov.f32 	%f2209, %f2123;
	mov.f32 	%f2210, %f2123;
	mov.f32 	%f2211, %f2123;
	mov.f32 	%f2212, %f2123;
	mov.f32 	%f2213, %f2123;
	mov.f32 	%f2214, %f2123;
	mov.f32 	%f2215, %f2123;
	mov.f32 	%f2216, %f2123;
	mov.f32 	%f2217, %f2123;
	mov.f32 	%f2218, %f2123;
	mov.f32 	%f2219, %f2123;
	mov.f32 	%f2220, %f2123;
	mov.f32 	%f2221, %f2123;
	mov.f32 	%f2222, %f2123;
	mov.f32 	%f2223, %f2123;
	mov.f32 	%f2224, %f2123;
	mov.f32 	%f2225, %f2123;
	mov.f32 	%f2226, %f2123;
	mov.f32 	%f2227, %f2123;
	mov.f32 	%f2228, %f2123;
	mov.f32 	%f2229, %f2123;
	mov.f32 	%f2230, %f2123;
	mov.f32 	%f2231, %f2123;
	mov.f32 	%f2232, %f2123;
	mov.f32 	%f2233, %f2123;
	mov.f32 	%f2234, %f2123;
	mov.f32 	%f2235, %f2123;
	mov.f32 	%f2236, %f2123;
	mov.f32 	%f2237, %f2123;
	mov.f32 	%f2238, %f2123;
	mov.f32 	%f2239, %f2123;
	mov.f32 	%f2240, %f2123;
	mov.f32 	%f2241, %f2123;
	mov.f32 	%f2242, %f2123;
	mov.f32 	%f2243, %f2123;
	mov.f32 	%f2244, %f2123;
	mov.f32 	%f2245, %f2123;
	mov.f32 	%f2246, %f2123;
	mov.f32 	%f2247, %f2123;
	mov.f32 	%f2248, %f2123;
	mov.f32 	%f2249, %f2123;
	mov.f32 	%f2250, %f2123;
	mov.f32 	%f2251, %f2123;
	mov.f32 	%f2252, %f2123;
	mov.f32 	%f2253, %f2123;
	mov.f32 	%f2254, %f2123;
	mov.f32 	%f2255, %f2123;
	mov.f32 	%f2256, %f2123;
	mov.f32 	%f2257, %f2123;
	mov.f32 	%f2258, %f2123;
	mov.f32 	%f2259, %f2123;
	mov.f32 	%f2260, %f2123;
	mov.f32 	%f2261, %f2123;
	mov.f32 	%f2262, %f2123;
	mov.f32 	%f2263, %f2123;
	mov.f32 	%f2264, %f2123;
	mov.f32 	%f2265, %f2123;
	mov.f32 	%f2266, %f2123;
	mov.f32 	%f2267, %f2123;
	mov.f32 	%f2268, %f2123;
	mov.f32 	%f2269, %f2123;
	mov.f32 	%f2270, %f2123;
	mov.f32 	%f2271, %f2123;
	mov.f32 	%f2272, %f2123;
	mov.f32 	%f2273, %f2123;
	mov.f32 	%f2274, %f2123;
	mov.f32 	%f2275, %f2123;
	mov.f32 	%f2276, %f2123;
	mov.f32 	%f2277, %f2123;
	mov.f32 	%f2278, %f2123;
	mov.f32 	%f2279, %f2123;
	mov.f32 	%f2280, %f2123;
	mov.f32 	%f2281, %f2123;
	mov.f32 	%f2282, %f2123;
	mov.f32 	%f2283, %f2123;
	mov.f32 	%f2284, %f2123;
	mov.f32 	%f2285, %f2123;
	mov.f32 	%f2286, %f2123;
	mov.f32 	%f2287, %f2123;
	mov.f32 	%f2288, %f2123;
	mov.f32 	%f2289, %f2123;
	mov.f32 	%f2290, %f2123;
	mov.f32 	%f2291, %f2123;
	mov.f32 	%f2292, %f2123;
	mov.f32 	%f2293, %f2123;
	mov.f32 	%f2294, %f2123;
	mov.f32 	%f2295, %f2123;
	mov.f32 	%f2296, %f2123;
	mov.f32 	%f2297, %f2123;
	mov.f32 	%f2298, %f2123;
	mov.f32 	%f2299, %f2123;
	mov.f32 	%f2300, %f2123;
	mov.f32 	%f2301, %f2123;
	mov.f32 	%f2302, %f2123;
	mov.f32 	%f2303, %f2123;
	mov.f32 	%f2304, %f2123;
	mov.f32 	%f2305, %f2123;
	mov.f32 	%f2306, %f2123;
	mov.f32 	%f2307, %f2123;
	mov.f32 	%f2308, %f2123;
	mov.f32 	%f2309, %f2123;
	mov.f32 	%f2310, %f2123;
	mov.f32 	%f2311, %f2123;
	mov.f32 	%f2312, %f2123;
	mov.f32 	%f2313, %f2123;
	mov.f32 	%f2314, %f2123;
	mov.f32 	%f2315, %f2123;
	mov.f32 	%f2316, %f2123;
	mov.f32 	%f2317, %f2123;
	mov.f32 	%f2318, %f2123;
	mov.f32 	%f2319, %f2123;
	mov.f32 	%f2320, %f2123;
	mov.f32 	%f2321, %f2123;
	mov.f32 	%f2322, %f2123;
	mov.f32 	%f2323, %f2123;
	mov.f32 	%f2324, %f2123;
	mov.f32 	%f2325, %f2123;
	mov.f32 	%f2326, %f2123;
	mov.f32 	%f2327, %f2123;
	mov.f32 	%f2328, %f2123;
	mov.f32 	%f2329, %f2123;
	mov.f32 	%f2330, %f2123;
	mov.f32 	%f2331, %f2123;
	mov.f32 	%f2332, %f2123;
	mov.f32 	%f2333, %f2123;
	mov.f32 	%f2334, %f2123;
	mov.f32 	%f2335, %f2123;
	mov.f32 	%f2336, %f2123;
	mov.f32 	%f2337, %f2123;
	mov.f32 	%f2338, %f2123;
	mov.f32 	%f2339, %f2123;
	mov.f32 	%f2340, %f2123;
	mov.f32 	%f2341, %f2123;
	mov.f32 	%f2342, %f2123;
	mov.f32 	%f2343, %f2123;
	mov.f32 	%f2344, %f2123;
	mov.f32 	%f2345, %f2123;
	mov.f32 	%f2346, %f2123;
	mov.f32 	%f2347, %f2123;
	mov.f32 	%f2348, %f2123;
	mov.f32 	%f2349, %f2123;
	mov.f32 	%f2350, %f2123;
	mov.f32 	%f2351, %f2123;
	mov.f32 	%f2352, %f2123;
	mov.f32 	%f2353, %f2123;
	mov.f32 	%f2354, %f2123;
	mov.f32 	%f2355, %f2123;
	mov.f32 	%f2356, %f2123;
	mov.f32 	%f2357, %f2123;
	mov.f32 	%f2358, %f2123;
	mov.f32 	%f2359, %f2123;
	mov.f32 	%f2360, %f2123;
	mov.f32 	%f2361, %f2123;
	mov.f32 	%f2362, %f2123;
	mov.f32 	%f2363, %f2123;
	mov.f32 	%f2364, %f2123;
	mov.f32 	%f2365, %f2123;
	mov.f32 	%f2366, %f2123;
	mov.f32 	%f2367, %f2123;
	mov.f32 	%f2368, %f2123;
	mov.f32 	%f2369, %f2123;
	mov.f32 	%f2370, %f2123;
	mov.f32 	%f2371, %f2123;
	mov.f32 	%f2372, %f2123;
	mov.f32 	%f2373, %f2123;
	mov.f32 	%f2374, %f2123;
	mov.f32 	%f2375, %f2123;
	mov.f32 	%f2376, %f2123;
	mov.f32 	%f2377, %f2123;
	mov.f32 	%f2378, %f2123;
	mov.f32 	%f2379, %f2123;
	mov.f32 	%f2380, %f2123;
	mov.f32 	%f2381, %f2123;
	mov.f32 	%f2382, %f2123;
	mov.f32 	%f2383, %f2123;
	mov.f32 	%f2384, %f2123;
	mov.f32 	%f2385, %f2123;
	mov.f32 	%f2386, %f2123;
	mov.f32 	%f2387, %f2123;
	mov.f32 	%f2388, %f2123;
	mov.f32 	%f2389, %f2123;
	mov.f32 	%f2390, %f2123;
	mov.f32 	%f2391, %f2123;
	mov.f32 	%f2392, %f2123;
	mov.f32 	%f2393, %f2123;
	mov.f32 	%f2394, %f2123;
	mov.f32 	%f2395, %f2123;
	mov.f32 	%f2396, %f2123;
	mov.f32 	%f2397, %f2123;
	mov.f32 	%f2398, %f2123;
	mov.f32 	%f2399, %f2123;
	mov.f32 	%f2400, %f2123;
	mov.f32 	%f2401, %f2123;
	mov.f32 	%f2402, %f2123;
	mov.f32 	%f2403, %f2123;
	mov.f32 	%f2404, %f2123;
	mov.f32 	%f2405, %f2123;
	mov.f32 	%f2406, %f2123;
	mov.f32 	%f2407, %f2123;
	mov.f32 	%f2408, %f2123;
	mov.f32 	%f2409, %f2123;
	mov.f32 	%f2410, %f2123;
	mov.f32 	%f2411, %f2123;
	mov.f32 	%f2412, %f2123;
	mov.f32 	%f2413, %f2123;
	mov.f32 	%f2414, %f2123;
	mov.f32 	%f2415, %f2123;
	mov.f32 	%f2416, %f2123;
	mov.f32 	%f2417, %f2123;
	mov.f32 	%f2418, %f2123;
	mov.f32 	%f2419, %f2123;
	mov.f32 	%f2420, %f2123;
	mov.f32 	%f2421, %f2123;
	mov.f32 	%f2422, %f2123;
	mov.f32 	%f2423, %f2123;
	mov.f32 	%f2424, %f2123;
	mov.f32 	%f2425, %f2123;
	mov.f32 	%f2426, %f2123;
	mov.f32 	%f2427, %f2123;
	mov.f32 	%f2428, %f2123;
	mov.f32 	%f2429, %f2123;
	mov.f32 	%f2430, %f2123;
	mov.f32 	%f2431, %f2123;
	mov.f32 	%f2432, %f2123;
	mov.f32 	%f2433, %f2123;
	mov.f32 	%f2434, %f2123;
	mov.f32 	%f2435, %f2123;
	mov.f32 	%f2436, %f2123;
	mov.f32 	%f2437, %f2123;
	mov.f32 	%f2438, %f2123;
	mov.f32 	%f2439, %f2123;
	mov.f32 	%f2440, %f2123;
	mov.f32 	%f2441, %f2123;
	mov.f32 	%f2442, %f2123;
	mov.f32 	%f2443, %f2123;
	mov.f32 	%f2444, %f2123;
	mov.f32 	%f2445, %f2123;
	mov.f32 	%f2446, %f2123;
	mov.f32 	%f2447, %f2123;
	mov.f32 	%f2448, %f2123;
	mov.f32 	%f2449, %f2123;
	mov.f32 	%f2450, %f2123;
	mov.f32 	%f2451, %f2123;
	mov.f32 	%f2452, %f2123;
	mov.f32 	%f2453, %f2123;
	mov.f32 	%f2454, %f2123;
	mov.f32 	%f2455, %f2123;
	mov.f32 	%f2456, %f2123;
	mov.f32 	%f2457, %f2123;
	mov.f32 	%f2458, %f2123;
	mov.f32 	%f2459, %f2123;
	mov.f32 	%f2460, %f2123;
	mov.f32 	%f2461, %f2123;
	mov.f32 	%f2462, %f2123;
	mov.f32 	%f2463, %f2123;
	mov.f32 	%f2464, %f2123;
	mov.f32 	%f2465, %f2123;
	mov.f32 	%f2466, %f2123;
	mov.f32 	%f2467, %f2123;
	mov.f32 	%f2468, %f2123;
	mov.f32 	%f2469, %f2123;
	mov.f32 	%f2470, %f2123;
	mov.f32 	%f2471, %f2123;
	mov.f32 	%f2472, %f2123;
	mov.f32 	%f2473, %f2123;
	mov.f32 	%f2474, %f2123;
	mov.f32 	%f2475, %f2123;
	mov.f32 	%f2476, %f2123;
	mov.f32 	%f2477, %f2123;
	mov.f32 	%f2478, %f2123;
	mov.f32 	%f2479, %f2123;
	mov.f32 	%f2480, %f2123;
	mov.f32 	%f2481, %f2123;
	mov.f32 	%f2482, %f2123;
	mov.f32 	%f2483, %f2123;
	mov.f32 	%f2484, %f2123;
	mov.f32 	%f2485, %f2123;
	mov.f32 	%f2486, %f2123;
	mov.f32 	%f2487, %f2123;
	mov.f32 	%f2488, %f2123;
	mov.f32 	%f2489, %f2123;
	mov.f32 	%f2490, %f2123;
	mov.f32 	%f2491, %f2123;
	mov.f32 	%f2492, %f2123;
	mov.f32 	%f2493, %f2123;
	mov.f32 	%f2494, %f2123;
	mov.f32 	%f2495, %f2123;
	mov.f32 	%f2496, %f2123;
	mov.f32 	%f2497, %f2123;
	mov.f32 	%f2498, %f2123;
	mov.f32 	%f2499, %f2123;
	mov.f32 	%f2500, %f2123;
	mov.f32 	%f2501, %f2123;
	mov.f32 	%f2502, %f2123;
	mov.f32 	%f2503, %f2123;
	mov.f32 	%f2504, %f2123;
	mov.f32 	%f2505, %f2123;
	mov.f32 	%f2506, %f2123;
	mov.f32 	%f2507, %f2123;
	mov.f32 	%f2508, %f2123;
	mov.f32 	%f2509, %f2123;
	mov.f32 	%f2510, %f2123;
	mov.f32 	%f2511, %f2123;
	mov.f32 	%f2512, %f2123;
	mov.f32 	%f2513, %f2123;
	mov.f32 	%f2514, %f2123;
	mov.f32 	%f2515, %f2123;
	mov.f32 	%f2516, %f2123;
	mov.f32 	%f2517, %f2123;
	mov.f32 	%f2518, %f2123;
	mov.f32 	%f2519, %f2123;
	mov.f32 	%f2520, %f2123;
	mov.f32 	%f2521, %f2123;
	mov.f32 	%f2522, %f2123;
	mov.f32 	%f2523, %f2123;
	mov.f32 	%f2524, %f2123;
	mov.f32 	%f2525, %f2123;
	mov.f32 	%f2526, %f2123;
	mov.f32 	%f2527, %f2123;
	mov.f32 	%f2528, %f2123;
	mov.f32 	%f2529, %f2123;
	mov.f32 	%f2530, %f2123;
	mov.f32 	%f2531, %f2123;
	mov.f32 	%f2532, %f2123;
	mov.f32 	%f2533, %f2123;
	mov.f32 	%f2534, %f2123;
	mov.f32 	%f2535, %f2123;
	mov.f32 	%f2536, %f2123;
	mov.f32 	%f2537, %f2123;
	mov.f32 	%f2538, %f2123;
	mov.f32 	%f2539, %f2123;
	mov.f32 	%f2540, %f2123;
	mov.f32 	%f2541, %f2123;
	mov.f32 	%f2542, %f2123;
	mov.f32 	%f2543, %f2123;
	mov.f32 	%f2544, %f2123;
	mov.f32 	%f2545, %f2123;
	mov.f32 	%f2546, %f2123;
	mov.f32 	%f2547, %f2123;
	mov.f32 	%f2548, %f2123;
	mov.f32 	%f2549, %f2123;
	mov.f32 	%f2550, %f2123;
	mov.f32 	%f2551, %f2123;
	mov.f32 	%f2552, %f2123;
	mov.f32 	%f2553, %f2123;
	mov.f32 	%f2554, %f2123;
	mov.f32 	%f2555, %f2123;
	mov.f32 	%f2556, %f2123;
	mov.f32 	%f2557, %f2123;
	mov.f32 	%f2558, %f2123;
	mov.f32 	%f2559, %f2123;
	mov.f32 	%f2560, %f2123;
	mov.f32 	%f2561, %f2123;
	mov.f32 	%f2562, %f2123;
	mov.f32 	%f2563, %f2123;
	mov.f32 	%f2564, %f2123;
	mov.f32 	%f2565, %f2123;
	mov.f32 	%f2566, %f2123;
	mov.f32 	%f2567, %f2123;
	mov.f32 	%f2568, %f2123;
	mov.f32 	%f2569, %f2123;
	mov.f32 	%f2570, %f2123;
	mov.f32 	%f2571, %f2123;
	mov.f32 	%f2572, %f2123;
	mov.f32 	%f2573, %f2123;
	mov.f32 	%f2574, %f2123;
	mov.f32 	%f2575, %f2123;
	mov.f32 	%f2576, %f2123;
	mov.f32 	%f2577, %f2123;
	mov.f32 	%f2578, %f2123;
	mov.f32 	%f2579, %f2123;
	mov.f32 	%f2580, %f2123;
	mov.f32 	%f2581, %f2123;
	mov.f32 	%f2582, %f2123;
	mov.f32 	%f2583, %f2123;
	mov.f32 	%f2584, %f2123;
	mov.f32 	%f2585, %f2123;
	mov.f32 	%f2586, %f2123;
	mov.f32 	%f2587, %f2123;
	mov.f32 	%f2588, %f2123;
	mov.f32 	%f2589, %f2123;
	mov.f32 	%f2590, %f2123;
	mov.f32 	%f2591, %f2123;
	mov.f32 	%f2592, %f2123;
	mov.f32 	%f2593, %f2123;
	mov.f32 	%f2594, %f2123;
	mov.f32 	%f2595, %f2123;
	mov.f32 	%f2596, %f2123;
	mov.f32 	%f2597, %f2123;
	mov.f32 	%f2598, %f2123;
	mov.f32 	%f2599, %f2123;
	mov.f32 	%f2600, %f2123;
	mov.f32 	%f2601, %f2123;
	mov.f32 	%f2602, %f2123;
	mov.f32 	%f2603, %f2123;
	mov.f32 	%f2604, %f2123;
	mov.f32 	%f2605, %f2123;
	mov.f32 	%f2606, %f2123;
	mov.f32 	%f2607, %f2123;
	mov.f32 	%f2608, %f2123;
	mov.f32 	%f2609, %f2123;
	mov.f32 	%f2610, %f2123;
	mov.f32 	%f2611, %f2123;
	mov.f32 	%f2612, %f2123;
	mov.f32 	%f2613, %f2123;
	mov.f32 	%f2614, %f2123;
	mov.f32 	%f2615, %f2123;
	mov.f32 	%f2616, %f2123;
	mov.f32 	%f2617, %f2123;
	mov.f32 	%f2618, %f2123;
	mov.f32 	%f2619, %f2123;
	mov.f32 	%f2620, %f2123;
	mov.f32 	%f2621, %f2123;
	mov.f32 	%f2622, %f2123;
	mov.f32 	%f2623, %f2123;
	mov.f32 	%f2624, %f2123;
	mov.f32 	%f2625, %f2123;
	mov.f32 	%f2626, %f2123;
	mov.f32 	%f2627, %f2123;
	mov.f32 	%f2628, %f2123;
	mov.f32 	%f2629, %f2123;
	mov.f32 	%f2630, %f2123;
	mov.f32 	%f2631, %f2123;
	mov.f32 	%f2632, %f2123;
	mov.f32 	%f2633, %f2123;
	mov.f32 	%f2634, %f2123;
$L__BB0_2:
	ld.param.u32 	%r1505, [gemm_ptx_lone_warp_param_5];
	shl.b32 	%r77, %r73, 1;
	and.b32  	%r78, %r77, 30;
	or.b32  	%r79, %r75, %r78;
	mov.u32 	%r80, _ZZ18gemm_ptx_lone_warpE6smem_A;
	add.s32 	%r1528, %r80, %r79;
	or.b32  	%r81, %r2, 64;
	shr.u32 	%r1523, %r81, 4;
	shl.b32 	%r82, %r1523, 5;
	or.b32  	%r83, %r82, %r78;
	add.s32 	%r1525, %r80, %r83;
	or.b32  	%r84, %r2, 32;
	shr.u32 	%r1520, %r84, 4;
	shl.b32 	%r85, %r1520, 5;
	or.b32  	%r86, %r85, %r78;
	add.s32 	%r1522, %r80, %r86;
	shr.u32 	%r1517, %r2, 4;
	shl.b32 	%r87, %r1517, 5;
	or.b32  	%r88, %r87, %r78;
	add.s32 	%r1519, %r80, %r88;
	mad.lo.s32 	%r89, %r1505, %r3, %r76;
	add.s32 	%r1527, %r89, %r1516;
	mad.lo.s32 	%r90, %r1505, %r1523, %r76;
	add.s32 	%r1524, %r90, %r1516;
	mad.lo.s32 	%r91, %r1505, %r1520, %r76;
	add.s32 	%r1521, %r91, %r1516;
	mad.lo.s32 	%r92, %r1505, %r1517, %r76;
	add.s32 	%r1518, %r92, %r1516;
	mov.u32 	%r1526, %r3;
	mov.u32 	%r1529, %r2;
$L__BB0_3:
	ld.param.u32 	%r1506, [gemm_ptx_lone_warp_param_5];
	ld.param.u32 	%r1429, [gemm_ptx_lone_warp_param_3];
	mov.u32 	%r93, %tid.x;
	and.b32  	%r95, %r93, 15;
	add.s32 	%r96, %r95, %r1516;
	setp.ge.s32 	%p2, %r96, %r1506;
	setp.ge.s32 	%p3, %r1517, %r1429;
	or.pred  	%p4, %p3, %p2;
	@%p4 bra 	$L__BB0_5;
	ld.param.u64 	%rd55, [gemm_ptx_lone_warp_param_0];
	cvta.to.global.u64 	%rd11, %rd55;
	mul.wide.u32 	%rd12, %r1518, 2;
	add.s64 	%rd13, %rd11, %rd12;
	ld.global.nc.u16 	%rs33, [%rd13];
	bra.uni 	$L__BB0_6;
$L__BB0_5:
	mov.f32 	%f1027, 0f00000000;
	// begin inline asm
	{  cvt.rn.f16.f32 %rs33, %f1027;}

	// end inline asm
$L__BB0_6:
	ld.param.u32 	%r1507, [gemm_ptx_lone_warp_param_5];
	ld.param.u32 	%r1430, [gemm_ptx_lone_warp_param_3];
	mov.u32 	%r97, %tid.x;
	and.b32  	%r99, %r97, 15;
	add.s32 	%r100, %r99, %r1516;
	setp.lt.s32 	%p5, %r100, %r1507;
	st.shared.u16 	[%r1519], %rs33;
	setp.lt.s32 	%p6, %r1520, %r1430;
	and.pred  	%p7, %p6, %p5;
	@%p7 bra 	$L__BB0_8;
	mov.f32 	%f1028, 0f00000000;
	// begin inline asm
	{  cvt.rn.f16.f32 %rs34, %f1028;}

	// end inline asm
	bra.uni 	$L__BB0_9;
$L__BB0_8:
	ld.param.u64 	%rd56, [gemm_ptx_lone_warp_param_0];
	cvta.to.global.u64 	%rd14, %rd56;
	mul.wide.u32 	%rd15, %r1521, 2;
	add.s64 	%rd16, %rd14, %rd15;
	ld.global.nc.u16 	%rs34, [%rd16];
$L__BB0_9:
	ld.param.u32 	%r1508, [gemm_ptx_lone_warp_param_5];
	ld.param.u32 	%r1431, [gemm_ptx_lone_warp_param_3];
	mov.u32 	%r101, %tid.x;
	and.b32  	%r103, %r101, 15;
	add.s32 	%r104, %r103, %r1516;
	setp.lt.s32 	%p8, %r104, %r1508;
	st.shared.u16 	[%r1522], %rs34;
	setp.lt.s32 	%p9, %r1523, %r1431;
	and.pred  	%p10, %p9, %p8;
	@%p10 bra 	$L__BB0_11;
	mov.f32 	%f1029, 0f00000000;
	// begin inline asm
	{  cvt.rn.f16.f32 %rs35, %f1029;}

	// end inline asm
	bra.uni 	$L__BB0_12;
$L__BB0_11:
	ld.param.u64 	%rd57, [gemm_ptx_lone_warp_param_0];
	cvta.to.global.u64 	%rd17, %rd57;
	mul.wide.u32 	%rd18, %r1524, 2;
	add.s64 	%rd19, %rd17, %rd18;
	ld.global.nc.u16 	%rs35, [%rd19];
$L__BB0_12:
	ld.param.u32 	%r1509, [gemm_ptx_lone_warp_param_5];
	ld.param.u32 	%r1432, [gemm_ptx_lone_warp_param_3];
	mov.u32 	%r105, %tid.x;
	and.b32  	%r107, %r105, 15;
	add.s32 	%r108, %r107, %r1516;
	setp.lt.s32 	%p11, %r108, %r1509;
	st.shared.u16 	[%r1525], %rs35;
	setp.lt.s32 	%p12, %r1526, %r1432;
	and.pred  	%p13, %p12, %p11;
	@%p13 bra 	$L__BB0_14;
	mov.f32 	%f1030, 0f00000000;
	// begin inline asm
	{  cvt.rn.f16.f32 %rs36, %f1030;}

	// end inline asm
	bra.uni 	$L__BB0_15;
$L__BB0_14:
	ld.param.u64 	%rd58, [gemm_ptx_lone_warp_param_0];
	cvta.to.global.u64 	%rd20, %rd58;
	mul.wide.u32 	%rd21, %r1527, 2;
	add.s64 	%rd22, %rd20, %rd21;
	ld.global.nc.u16 	%rs36, [%rd22];
$L__BB0_15:
	ld.param.u32 	%r1510, [gemm_ptx_lone_warp_param_5];
	st.shared.u16 	[%r1528], %rs36;
	add.s32 	%r46, %r1529, 128;
	add.s32 	%r1528, %r1528, 256;
	shl.b32 	%r109, %r1510, 3;
	add.s32 	%r1527, %r1527, %r109;
	add.s32 	%r1526, %r1526, 8;
	add.s32 	%r1525, %r1525, 256;
	add.s32 	%r1524, %r1524, %r109;
	add.s32 	%r1523, %r1523, 8;
	add.s32 	%r1522, %r1522, 256;
	add.s32 	%r1521, %r1521, %r109;
	add.s32 	%r1520, %r1520, 8;
	add.s32 	%r1519, %r1519, 256;
	add.s32 	%r1518, %r1518, %r109;
	add.s32 	%r1517, %r1517, 8;
	setp.lt.u32 	%p14, %r1529, 1920;
	mov.u32 	%r1529, %r46;
	@%p14 bra 	$L__BB0_3;
	mov.u32 	%r110, %tid.x;
	and.b32  	%r1530, %r110, 31;
$L__BB0_17:
	ld.param.u32 	%r1511, [gemm_ptx_lone_warp_param_5];
	ld.param.u32 	%r1465, [gemm_ptx_lone_warp_param_4];
	mov.u32 	%r111, %tid.x;
	and.b32  	%r112, %r111, 31;
	setp.ge.s32 	%p15, %r112, %r1465;
	shr.u32 	%r113, %r1530, 7;
	add.s32 	%r114, %r113, %r1516;
	setp.ge.s32 	%p16, %r114, %r1511;
	or.pred  	%p17, %p15, %p16;
	@%p17 bra 	$L__BB0_19;
	ld.param.u32 	%r1466, [gemm_ptx_lone_warp_param_4];
	ld.param.u64 	%rd59, [gemm_ptx_lone_warp_param_1];
	shr.u32 	%r115, %r1530, 7;
	add.s32 	%r116, %r115, %r1516;
	mov.u32 	%r117, %tid.x;
	and.b32  	%r118, %r117, 31;
	mad.lo.s32 	%r119, %r116, %r1466, %r118;
	cvta.to.global.u64 	%rd23, %rd59;
	mul.wide.s32 	%rd24, %r119, 2;
	add.s64 	%rd25, %rd23, %rd24;
	ld.global.nc.u16 	%rs37, [%rd25];
	bra.uni 	$L__BB0_20;
$L__BB0_19:
	mov.f32 	%f1031, 0f00000000;
	// begin inline asm
	{  cvt.rn.f16.f32 %rs37, %f1031;}

	// end inline asm
$L__BB0_20:
	ld.param.u32 	%r1512, [gemm_ptx_lone_warp_param_5];
	ld.param.u32 	%r1467, [gemm_ptx_lone_warp_param_4];
	mov.u32 	%r120, %tid.x;
	and.b32  	%r121, %r120, 31;
	or.b32  	%r122, %r121, 32;
	setp.lt.s32 	%p18, %r122, %r1467;
	shl.b32 	%r123, %r120, 1;
	and.b32  	%r124, %r123, 62;
	mov.u32 	%r125, _ZZ18gemm_ptx_lone_warpE6smem_B;
	add.s32 	%r126, %r125, %r124;
	shl.b32 	%r127, %r1530, 1;
	and.b32  	%r128, %r127, -256;
	add.s32 	%r129, %r126, %r128;
	st.shared.u16 	[%r129], %rs37;
	add.s32 	%r130, %r1530, 32;
	shr.u32 	%r131, %r130, 7;
	add.s32 	%r132, %r131, %r1516;
	setp.lt.s32 	%p19, %r132, %r1512;
	and.pred  	%p20, %p18, %p19;
	@%p20 bra 	$L__BB0_22;
	mov.f32 	%f1032, 0f00000000;
	// begin inline asm
	{  cvt.rn.f16.f32 %rs38, %f1032;}

	// end inline asm
	bra.uni 	$L__BB0_23;
$L__BB0_22:
	ld.param.u32 	%r1468, [gemm_ptx_lone_warp_param_4];
	ld.param.u64 	%rd60, [gemm_ptx_lone_warp_param_1];
	add.s32 	%r133, %r1530, 32;
	shr.u32 	%r134, %r133, 7;
	add.s32 	%r135, %r134, %r1516;
	mul.lo.s32 	%r136, %r135, %r1468;
	cvt.s64.s32 	%rd26, %r136;
	mov.u32 	%r137, %tid.x;
	and.b32  	%r138, %r137, 31;
	cvt.u64.u32 	%rd27, %r138;
	add.s64 	%rd28, %rd26, %rd27;
	cvta.to.global.u64 	%rd29, %rd60;
	shl.b64 	%rd30, %rd28, 1;
	add.s64 	%rd31, %rd29, %rd30;
	ld.global.nc.u16 	%rs38, [%rd31+64];
$L__BB0_23:
	ld.param.u32 	%r1513, [gemm_ptx_lone_warp_param_5];
	ld.param.u32 	%r1469, [gemm_ptx_lone_warp_param_4];
	mov.u32 	%r139, %tid.x;
	and.b32  	%r140, %r139, 31;
	or.b32  	%r141, %r140, 64;
	setp.lt.s32 	%p21, %r141, %r1469;
	shl.b32 	%r142, %r139, 1;
	and.b32  	%r143, %r142, 62;
	mov.u32 	%r144, _ZZ18gemm_ptx_lone_warpE6smem_B;
	add.s32 	%r145, %r144, %r143;
	shl.b32 	%r146, %r1530, 1;
	add.s32 	%r147, %r146, 64;
	and.b32  	%r148, %r147, -256;
	add.s32 	%r149, %r145, %r148;
	st.shared.u16 	[%r149+64], %rs38;
	add.s32 	%r150, %r1530, 64;
	shr.u32 	%r151, %r150, 7;
	add.s32 	%r152, %r151, %r1516;
	setp.lt.s32 	%p22, %r152, %r1513;
	and.pred  	%p23, %p21, %p22;
	@%p23 bra 	$L__BB0_25;
	mov.f32 	%f1033, 0f00000000;
	// begin inline asm
	{  cvt.rn.f16.f32 %rs39, %f1033;}

	// end inline asm
	bra.uni 	$L__BB0_26;
$L__BB0_25:
	ld.param.u32 	%r1470, [gemm_ptx_lone_warp_param_4];
	ld.param.u64 	%rd61, [gemm_ptx_lone_warp_param_1];
	add.s32 	%r153, %r1530, 64;
	shr.u32 	%r154, %r153, 7;
	add.s32 	%r155, %r154, %r1516;
	mul.lo.s32 	%r156, %r155, %r1470;
	cvt.s64.s32 	%rd32, %r156;
	mov.u32 	%r157, %tid.x;
	and.b32  	%r158, %r157, 31;
	cvt.u64.u32 	%rd33, %r158;
	add.s64 	%rd34, %rd32, %rd33;
	cvta.to.global.u64 	%rd35, %rd61;
	shl.b64 	%rd36, %rd34, 1;
	add.s64 	%rd37, %rd35, %rd36;
	ld.global.nc.u16 	%rs39, [%rd37+128];
$L__BB0_26:
	ld.param.u32 	%r1514, [gemm_ptx_lone_warp_param_5];
	ld.param.u32 	%r1471, [gemm_ptx_lone_warp_param_4];
	mov.u32 	%r159, %tid.x;
	and.b32  	%r160, %r159, 31;
	or.b32  	%r161, %r160, 96;
	setp.lt.s32 	%p24, %r161, %r1471;
	shl.b32 	%r162, %r159, 1;
	and.b32  	%r163, %r162, 62;
	mov.u32 	%r164, _ZZ18gemm_ptx_lone_warpE6smem_B;
	add.s32 	%r165, %r164, %r163;
	shl.b32 	%r166, %r1530, 1;
	add.s32 	%r167, %r166, 128;
	and.b32  	%r168, %r167, -256;
	add.s32 	%r169, %r165, %r168;
	st.shared.u16 	[%r169+128], %rs39;
	add.s32 	%r170, %r1530, 96;
	shr.u32 	%r171, %r170, 7;
	add.s32 	%r172, %r171, %r1516;
	setp.lt.s32 	%p25, %r172, %r1514;
	and.pred  	%p26, %p24, %p25;
	@%p26 bra 	$L__BB0_28;
	mov.f32 	%f1034, 0f00000000;
	// begin inline asm
	{  cvt.rn.f16.f32 %rs40, %f1034;}

	// end inline asm
	bra.uni 	$L__BB0_29;
$L__BB0_28:
	ld.param.u32 	%r1472, [gemm_ptx_lone_warp_param_4];
	ld.param.u64 	%rd62, [gemm_ptx_lone_warp_param_1];
	add.s32 	%r173, %r1530, 96;
	shr.u32 	%r174, %r173, 7;
	add.s32 	%r175, %r174, %r1516;
	mul.lo.s32 	%r176, %r175, %r1472;
	cvt.s64.s32 	%rd38, %r176;
	mov.u32 	%r177, %tid.x;
	and.b32  	%r178, %r177, 31;
	cvt.u64.u32 	%rd39, %r178;
	add.s64 	%rd40, %rd38, %rd39;
	cvta.to.global.u64 	%rd41, %rd62;
	shl.b64 	%rd42, %rd40, 1;
	add.s64 	%rd43, %rd41, %rd42;
	ld.global.nc.u16 	%rs40, [%rd43+192];
$L__BB0_29:
	mov.u32 	%r179, %tid.x;
	shl.b32 	%r180, %r179, 1;
	and.b32  	%r181, %r180, 62;
	mov.u32 	%r182, _ZZ18gemm_ptx_lone_warpE6smem_B;
	add.s32 	%r183, %r182, %r181;
	shl.b32 	%r184, %r1530, 1;
	add.s32 	%r185, %r184, 192;
	and.b32  	%r186, %r185, -256;
	add.s32 	%r187, %r183, %r186;
	st.shared.u16 	[%r187+192], %rs40;
	add.s32 	%r61, %r1530, 128;
	setp.lt.u32 	%p27, %r1530, 1920;
	mov.u32 	%r1530, %r61;
	@%p27 bra 	$L__BB0_17;
	ld.param.u32 	%r1515, [gemm_ptx_lone_warp_param_5];
	mov.u32 	%r1380, %tid.x;
	and.b32  	%r1381, %r1380, 16;
	mov.u32 	%r1382, _ZZ18gemm_ptx_lone_warpE6smem_A;
	add.s32 	%r1383, %r1382, %r1381;
	shl.b32 	%r1384, %r1380, 5;
	and.b32  	%r1385, %r1384, 480;
	add.s32 	%r192, %r1383, %r1385;
	add.s32 	%r1235, %r192, 3584;
	add.s32 	%r1086, %r192, 3072;
	add.s32 	%r937, %r192, 2560;
	add.s32 	%r788, %r192, 2048;
	add.s32 	%r639, %r192, 1536;
	add.s32 	%r490, %r192, 1024;
	add.s32 	%r341, %r192, 512;
	shl.b32 	%r1386, %r1380, 8;
	and.b32  	%r1387, %r1386, 3840;
	mov.u32 	%r1388, _ZZ18gemm_ptx_lone_warpE6smem_B;
	add.s32 	%r1238, %r1388, %r1387;
	add.s32 	%r1373, %r1238, 240;
	add.s32 	%r1364, %r1238, 224;
	add.s32 	%r1355, %r1238, 208;
	add.s32 	%r1346, %r1238, 192;
	add.s32 	%r1337, %r1238, 176;
	add.s32 	%r1328, %r1238, 160;
	add.s32 	%r1319, %r1238, 144;
	add.s32 	%r1310, %r1238, 128;
	add.s32 	%r1301, %r1238, 112;
	add.s32 	%r1292, %r1238, 96;
	add.s32 	%r1283, %r1238, 80;
	add.s32 	%r1274, %r1238, 64;
	add.s32 	%r1265, %r1238, 48;
	add.s32 	%r1256, %r1238, 32;
	add.s32 	%r1247, %r1238, 16;
	bar.sync 	0;
	// begin inline asm
	ldmatrix.sync.aligned.m8n8.x4.shared.b16 {%r188, %r189, %r190, %r191}, [%r192];
	// end inline asm
	// begin inline asm
	ldmatrix.sync.aligned.m8n8.x2.trans.shared.b16 {%r193, %r194}, [%r1238];
	// end inline asm
	// begin inline asm
	mma.sync.aligned.m16n8k16.row.col.f32.f16.f16.f32 {%f2634, %f2633, %f2632, %f2631}, {%r188, %r189, %r190, %r191}, {%r193, %r194}, {%f2634, %f2633, %f2632, %f2631};
	// end inline asm
	st.local.v4.f32 	[%rd1], {%f2634, %f2633, %f2632, %f2631};
	// begin inline asm
	ldmatrix.sync.aligned.m8n8.x2.trans.shared.b16 {%r202, %r203}, [%r1247];
	// end inline asm
	// begin inline asm
	mma.sync.aligned.m16n8k16.row.col.f32.f16.f16.f32 {%f2630, %f2629, %f2628, %f2627}, {%r188, %r189, %r190, %r191}, {%r202, %r203}, {%f2630, %f2629, %f2628, %f2627};
	// end inline asm
	st.local.v4.f32 	[%rd1+16], {%f2630, %f2629, %f2628, %f2627};
	// begin inline asm
	ldmatrix.sync.aligned.m8n8.x2.trans.shared.b16 {%r211, %r212}, [%r1256];
	// end inline asm
	// begin inline asm
	mma.sync.aligned.m16n8k16.row.col.f32.f16.f16.f32 {%f2626, %f2625, %f2624, %f2623}, {%r188, %r189, %r190, %r191}, {%r211, %r212}, {%f2626, %f2625, %f2624, %f2623};
	// end inline asm
	st.local.v4.f32 	[%rd1+32], {%f2626, %f2625, %f2624, %f2623};
	// begin inline asm
	ldmatrix.sync.aligned.m8n8.x2.trans.shared.b16 {%r220, %r221}, [%r1265];
	// end inline asm
	// begin inline asm
	mma.sync.aligned.m16n8k16.row.col.f32.f16.f16.f32 {%f2622, %f2621, %f2620, %f2619}, {%r188, %r189, %r190, %r191}, {%r220, %r221}, {%f2622, %f2621, %f2620, %f2619};
	// end inline asm
	st.local.v4.f32 	[%rd1+48], {%f2622, %f2621, %f2620, %f2619};
	// begin inline asm
	ldmatrix.sync.aligned.m8n8.x2.trans.shared.b16 {%r229, %r230}, [%r1274];
	// end inline asm
	// begin inline asm
	mma.sync.aligned.m16n8k16.row.col.f32.f16.f16.f32 {%f2618, %f2617, %f2616, %f2615}, {%r188, %r189, %r190, %r191}, {%r229, %r230}, {%f2618, %f2617, %f2616, %f2615};
	// end inline asm
	st.local.v4.f32 	[%rd1+64], {%f2618, %f2617, %f2616, %f2615};
	// begin inline asm
	ldmatrix.sync.aligned.m8n8.x2.trans.shared.b16 {%r238, %r239}, [%r1283];
	// end inline asm
	// begin inline asm
	mma.sync.aligned.m16n8k16.row.col.f32.f16.f16.f32 {%f2614, %f2613, %f2612, %f2611}, {%r188, %r189, %r190, %r191}, {%r238, %r239}, {%f2614, %f2613, %f2612, %f2611};
	// end inline asm
	st.local.v4.f32 	[%rd1+80], {%f2614, %f2613, %f2612, %f2611};
	// begin inline asm
	ldmatrix.sync.aligned.m8n8.x2.trans.shared.b16 {%r247, %r248}, [%r1292];
	// end inline asm
	// begin inline asm
	mma.sync.aligned.m16n8k16.row.col.f32.f16.f16.f32 {%f2610, %f2609, %f2608, %f2607}, {%r188, %r189, %r190, %r191}, {%r247, %r248}, {%f2610, %f2609, %f2608, %f2607};
	// end inline asm
	st.local.v4.f32 	[%rd1+96], {%f2610, %f2609, %f2608, %f2607};
	// begin inline asm
	ldmatrix.sync.aligned.m8n8.x2.trans.shared.b16 {%r256, %r257}, [%r1301];
	// end inline asm
	// begin inline asm
	mma.sync.aligned.m16n8k16.row.col.f32.f16.f16.f32 {%f2606, %f2605, %f2604, %f2603}, {%r188, %r189, %r190, %r191}, {%r256, %r257}, {%f2606, %f2605, %f2604, %f2603};
	// end inline asm
	st.local.v4.f32 	[%rd1+112], {%f2606, %f2605, %f2604, %f2603};
	// begin inline asm
	ldmatrix.sync.aligned.m8n8.x2.trans.shared.b16 {%r265, %r266}, [%r1310];
	// end inline asm
	// begin inline asm
	mma.sync.aligned.m16n8k16.row.col.f32.f16.f16.f32 {%f2602, %f2601, %f2600, %f2599}, {%r188, %r189, %r190, %r191}, {%r265, %r266}, {%f2602, %f2601, %f2600, %f2599};
	// end inline asm
	st.local.v4.f32 	[%rd1+128], {%f2602, %f2601, %f2600, %f2599};
	// begin inline asm
	ldmatrix.sync.aligned.m8n8.x2.trans.shared.b16 {%r274, %r275}, [%r1319];
	// end inline asm
	// begin inline asm
	mma.sync.aligned.m16n8k16.row.col.f32.f16.f16.f32 {%f2598, %f2597, %f2596, %f2595}, {%r188, %r189, %r190, %r191}, {%r274, %r275}, {%f2598, %f2597, %f2596, %f2595};
	// end inline asm
	st.local.v4.f32 	[%rd1+144], {%f2598, %f2597, %f2596, %f2595};
	// begin inline asm
	ldmatrix.sync.aligned.m8n8.x2.trans.shared.b16 {%r283, %r284}, [%r1328];
	// end inline asm
	// begin inline asm
	mma.sync.aligned.m16n8k16.row.col.f32.f16.f16.f32 {%f2594, %f2593, %f2592, %f2591}, {%r188, %r189, %r190, %r191}, {%r283, %r284}, {%f2594, %f2593, %f2592, %f2591};
	// end inline asm
	st.local.v4.f32 	[%rd1+160], {%f2594, %f2593, %f2592, %f2591};
	// begin inline asm
	ldmatrix.sync.aligned.m8n8.x2.trans.shared.b16 {%r292, %r293}, [%r1337];
	// end inline asm
	// begin inline asm
	mma.sync.aligned.m16n8k16.row.col.f32.f16.f16.f32 {%f2590, %f2589, %f2588, %f2587}, {%r188, %r189, %r190, %r191}, {%r292, %r293}, {%f2590, %f2589, %f2588, %f2587};
	// end inline asm
	st.local.v4.f32 	[%rd1+176], {%f2590, %f2589, %f2588, %f2587};
	// begin inline asm
	ldmatrix.sync.aligned.m8n8.x2.trans.shared.b16 {%r301, %r302}, [%r1346];
	// end inline asm
	// begin inline asm
	mma.sync.aligned.m16n8k16.row.col.f32.f16.f16.f32 {%f2586, %f2585, %f2584, %f2583}, {%r188, %r189, %r190, %r191}, {%r301, %r302}, {%f2586, %f2585, %f2584, %f2583};
	// end inline asm
	st.local.v4.f32 	[%rd1+192], {%f2586, %f2585, %f2584, %f2583};
	// begin inline asm
	ldmatrix.sync.aligned.m8n8.x2.trans.shared.b16 {%r310, %r311}, [%r1355];
	// end inline asm
	// begin inline asm
	mma.sync.aligned.m16n8k16.row.col.f32.f16.f16.f32 {%f2582, %f2581, %f2580, %f2579}, {%r188, %r189, %r190, %r191}, {%r310, %r311}, {%f2582, %f2581, %f2580, %f2579};
	// end inline asm
	st.local.v4.f32 	[%rd1+208], {%f2582, %f2581, %f2580, %f2579};
	// begin inline asm
	ldmatrix.sync.aligned.m8n8.x2.trans.shared.b16 {%r319, %r320}, [%r1364];
	// end inline asm
	// begin inline asm
	mma.sync.aligned.m16n8k16.row.col.f32.f16.f16.f32 {%f2578, %f2577, %f2576, %f2575}, {%r188, %r189, %r190, %r191}, {%r319, %r320}, {%f2578, %f2577, %f2576, %f2575};
	// end inline asm
	st.local.v4.f32 	[%rd1+224], {%f2578, %f2577, %f2576, %f2575};
	// begin inline asm
	ldmatrix.sync.aligned.m8n8.x2.trans.shared.b16 {%r328, %r329}, [%r1373];
	// end inline asm
	// begin inline asm
	mma.sync.aligned.m16n8k16.row.col.f32.f16.f16.f32 {%f2574, %f2573, %f2572, %f2571}, {%r188, %r189, %r190, %r191}, {%r328, %r329}, {%f2574, %f2573, %f2572, %f2571};
	// end inline asm
	st.local.v4.f32 	[%rd1+240], {%f2574, %f2573, %f2572, %f2571};
	// begin inline asm
	ldmatrix.sync.aligned.m8n8.x4.shared.b16 {%r337, %r338, %r339, %r340}, [%r341];
	// end inline asm
	// begin inline asm
	ldmatrix.sync.aligned.m8n8.x2.trans.shared.b16 {%r342, %r343}, [%r1238];
	// end inline asm
	// begin inline asm
	mma.sync.aligned.m16n8k16.row.col.f32.f16.f16.f32 {%f2570, %f2569, %f2568, %f2567}, {%r337, %r338, %r339, %r340}, {%r342, %r343}, {%f2570, %f2569, %f2568, %f2567};
	// end inline asm
	st.local.v4.f32 	[%rd1+256], {%f2570, %f2569, %f2568, %f2567};
	// begin inline asm
	ldmatrix.sync.aligned.m8n8.x2.trans.shared.b16 {%r351, %r352}, [%r1247];
	// end inline asm
	// begin inline asm
	mma.sync.aligned.m16n8k16.row.col.f32.f16.f16.f32 {%f2566, %f2565, %f2564, %f2563}, {%r337, %r338, %r339, %r340}, {%r351, %r352}, {%f2566, %f2565, %f2564, %f2563};
	// end inline asm
	st.local.v4.f32 	[%rd1+272], {%f2566, %f2565, %f2564, %f2563};
	// begin inline asm
	ldmatrix.sync.aligned.m8n8.x2.trans.shared.b16 {%r360, %r361}, [%r1256];
	// end inline asm
	// begin inline asm
	mma.sync.aligned.m16n8k16.row.col.f32.f16.f16.f32 {%f2562, %f2561, %f2560, %f2559}, {%r337, %r338, %r339, %r340}, {%r360, %r361}, {%f2562, %f2561, %f2560, %f2559};
	// end inline asm
	st.local.v4.f32 	[%rd1+288], {%f2562, %f2561, %f2560, %f2559};
	// begin inline asm
	ldmatrix.sync.aligned.m8n8.x2.trans.shared.b16 {%r369, %r370}, [%r1265];
	// end inline asm
	// begin inline asm
	mma.sync.aligned.m16n8k16.row.col.f32.f16.f16.f32 {%f2558, %f2557, %f2556, %f2555}, {%r337, %r338, %r339, %r340}, {%r369, %r370}, {%f2558, %f2557, %f2556, %f2555};
	// end inline asm
	st.local.v4.f32 	[%rd1+304], {%f2558, %f2557, %f2556, %f2555};
	// begin inline asm
	ldmatrix.sync.aligned.m8n8.x2.trans.shared.b16 {%r378, %r379}, [%r1274];
	// end inline asm
	// begin inline asm
	mma.sync.aligned.m16n8k16.row.col.f32.f16.f16.f32 {%f2554, %f2553, %f2552, %f2551}, {%r337, %r338, %r339, %r340}, {%r378, %r379}, {%f2554, %f2553, %f2552, %f2551};
	// end inline asm
	st.local.v4.f32 	[%rd1+320], {%f2554, %f2553, %f2552, %f2551};
	// begin inline asm
	ldmatrix.sync.aligned.m8n8.x2.trans.shared.b16 {%r387, %r388}, [%r1283];
	// end inline asm
	// begin inline asm
	mma.sync.aligned.m16n8k16.row.col.f32.f16.f16.f32 {%f2550, %f2549, %f2548, %f2547}, {%r337, %r338, %r339, %r340}, {%r387, %r388}, {%f2550, %f2549, %f2548, %f2547};
	// end inline asm
	st.local.v4.f32 	[%rd1+336], {%f2550, %f2549, %f2548, %f2547};
	// begin inline asm
	ldmatrix.sync.aligned.m8n8.x2.trans.shared.b16 {%r396, %r397}, [%r1292];
	// end inline asm
	// begin inline asm
	mma.sync.aligned.m16n8k16.row.col.f32.f16.f16.f32 {%f2546, %f2545, %f2544, %f2543}, {%r337, %r338, %r339, %r340}, {%r396, %r397}, {%f2546, %f2545, %f2544, %f2543};
	// end inline asm
	st.local.v4.f32 	[%rd1+352], {%f2546, %f2545, %f2544, %f2543};
	// begin inline asm
	ldmatrix.sync.aligned.m8n8.x2.trans.shared.b16 {%r405, %r406}, [%r1301];
	// end inline asm
	// begin inline asm
	mma.sync.aligned.m16n8k16.row.col.f32.f16.f16.f32 {%f2542, %f2541, %f2540, %f2539}, {%r337, %r338, %r339, %r340}, {%r405, %r406}, {%f2542, %f2541, %f2540, %f2539};
	// end inline asm
	st.local.v4.f32 	[%rd1+368], {%f2542, %f2541, %f2540, %f2539};
	// begin inline asm
	ldmatrix.sync.aligned.m8n8.x2.trans.shared.b16 {%r414, %r415}, [%r1310];
	// end inline asm
	// begin inline asm
	mma.sync.aligned.m16n8k16.row.col.f32.f16.f16.f32 {%f2538, %f2537, %f2536, %f2535}, {%r337, %r338, %r339, %r340}, {%r414, %r415}, {%f2538, %f2537, %f2536, %f2535};
	// end inline asm
	st.local.v4.f32 	[%rd1+384], {%f2538, %f2537, %f2536, %f2535};
	// begin inline asm
	ldmatrix.sync.aligned.m8n8.x2.trans.shared.b16 {%r423, %r424}, [%r1319];
	// end inline asm
	// begin inline asm
	mma.sync.aligned.m16n8k16.row.col.f32.f16.f16.f32 {%f2534, %f2533, %f2532, %f2531}, {%r337, %r338, %r339, %r340}, {%r423, %r424}, {%f2534, %f2533, %f2532, %f2531};
	// end inline asm
	st.local.v4.f32 	[%rd1+400], {%f2534, %f2533, %f2532, %f2531};
	// begin inline asm
	ldmatrix.sync.aligned.m8n8.x2.trans.shared.b16 {%r432, %r433}, [%r1328];
	// end inline asm
	// begin inline asm
	mma.sync.aligned.m16n8k16.row.col.f32.f16.f16.f32 {%f2530, %f2529, %f2528, %f2527}, {%r337, %r338, %r339, %r340}, {%r432, %r433}, {%f2530, %f2529, %f2528, %f2527};
	// end inline asm
	st.local.v4.f32 	[%rd1+416], {%f2530, %f2529, %f2528, %f2527};
	// begin inline asm
	ldmatrix.sync.aligned.m8n8.x2.trans.shared.b16 {%r441, %r442}, [%r1337];
	// end inline asm
	// begin inline asm
	mma.sync.aligned.m16n8k16.row.col.f32.f16.f16.f32 {%f2526, %f2525, %f2524, %f2523}, {%r337, %r338, %r339, %r340}, {%r441, %r442}, {%f2526, %f2525, %f2524, %f2523};
	// end inline asm
	st.local.v4.f32 	[%rd1+432], {%f2526, %f2525, %f2524, %f2523};
	// begin inline asm
	ldmatrix.sync.aligned.m8n8.x2.trans.shared.b16 {%r450, %r451}, [%r1346];
	// end inline asm
	// begin inline asm
	mma.sync.aligned.m16n8k16.row.col.f32.f16.f16.f32 {%f2522, %f2521, %f2520, %f2519}, {%r337, %r338, %r339, %r340}, {%r450, %r451}, {%f2522, %f2521, %f2520, %f2519};
	// end inline asm
	st.local.v4.f32 	[%rd1+448], {%f2522, %f2521, %f2520, %f2519};
	// begin inline asm
	ldmatrix.sync.aligned.m8n8.x2.trans.shared.b16 {%r459, %r460}, [%r1355];
	// end inline asm
	// begin inline asm
	mma.sync.aligned.m16n8k16.row.col.f32.f16.f16.f32 {%f2518, %f2517, %f2516, %f2515}, {%r337, %r338, %r339, %r340}, {%r459, %r460}, {%f2518, %f2517, %f2516, %f2515};
	// end inline asm
	st.local.v4.f32 	[%rd1+464], {%f2518, %f2517, %f2516, %f2515};
	// begin inline asm
	ldmatrix.sync.aligned.m8n8.x2.trans.shared.b16 {%r468, %r469}, [%r1364];
	// end inline asm
	// begin inline asm
	mma.sync.aligned.m16n8k16.row.col.f32.f16.f16.f32 {%f2514, %f2513, %f2512, %f2511}, {%r337, %r338, %r339, %r340}, {%r468, %r469}, {%f2514, %f2513, %f2512, %f2511};
	// end inline asm
	st.local.v4.f32 	[%rd1+480], {%f2514, %f2513, %f2512, %f2511};
	// begin inline asm
	ldmatrix.sync.aligned.m8n8.x2.trans.shared.b16 {%r477, %r478}, [%r1373];
	// end inline asm
	// begin inline asm
	mma.sync.aligned.m16n8k16.row.col.f32.f16.f16.f32 {%f2510, %f2509, %f2508, %f2507}, {%r337, %r338, %r339, %r340}, {%r477, %r478}, {%f2510, %f2509, %f2508, %f2507};
	// end inline asm
	st.local.v4.f32 	[%rd1+496], {%f2510, %f2509, %f2508, %f2507};
	// begin inline asm
	ldmatrix.sync.aligned.m8n8.x4.shared.b16 {%r486, %r487, %r488, %r489}, [%r490];
	// end inline asm
	// begin inline asm
	ldmatrix.sync.aligned.m8n8.x2.trans.shared.b16 {%r491, %r492}, [%r1238];
	// end inline asm
	// begin inline asm
	mma.sync.aligned.m16n8k16.row.col.f32.f16.f16.f32 {%f2506, %f2505, %f2504, %f2503}, {%r486, %r487, %r488, %r489}, {%r491, %r492}, {%f2506, %f2505, %f2504, %f2503};
	// end inline asm
	st.local.v4.f32 	[%rd1+512], {%f2506, %f2505, %f2504, %f2503};
	// begin inline asm
	ldmatrix.sync.aligned.m8n8.x2.trans.shared.b16 {%r500, %r501}, [%r1247];
	// end inline asm
	// begin inline asm
	mma.sync.aligned.m16n8k16.row.col.f32.f16.f16.f32 {%f2502, %f2501, %f2500, %f2499}, {%r486, %r487, %r488, %r489}, {%r500, %r501}, {%f2502, %f2501, %f2500, %f2499};
	// end inline asm
	st.local.v4.f32 	[%rd1+528], {%f2502, %f2501, %f2500, %f2499};
	// begin inline asm
	ldmatrix.sync.aligned.m8n8.x2.trans.shared.b16 {%r509, %r510}, [%r1256];
	// end inline asm
	// begin inline asm
	mma.sync.aligned.m16n8k16.row.col.f32.f16.f16.f32 {%f2498, %f2497, %f2496, %f2495}, {%r486, %r487, %r488, %r489}, {%r509, %r510}, {%f2498, %f2497, %f2496, %f2495};
	// end inline asm
	st.local.v4.f32 	[%rd1+544], {%f2498, %f2497, %f2496, %f2495};
	// begin inline asm
	ldmatrix.sync.aligned.m8n8.x2.trans.shared.b16 {%r518, %r519}, [%r1265];
	// end inline asm
	// begin inline asm
	mma.sync.aligned.m16n8k16.row.col.f32.f16.f16.f32 {%f2494, %f2493, %f2492, %f2491}, {%r486, %r487, %r488, %r489}, {%r518, %r519}, {%f2494, %f2493, %f2492, %f2491};
	// end inline asm
	st.local.v4.f32 	[%rd1+560], {%f2494, %f2493, %f2492, %f2491};
	// begin inline asm
	ldmatrix.sync.aligned.m8n8.x2.trans.shared.b16 {%r527, %r528}, [%r1274];
	// end inline asm
	// begin inline asm
	mma.sync.aligned.m16n8k16.row.col.f32.f16.f16.f32 {%f2490, %f2489, %f2488, %f2487}, {%r486, %r487, %r488, %r489}, {%r527, %r528}, {%f2490, %f2489, %f2488, %f2487};
	// end inline asm
	st.local.v4.f32 	[%rd1+576], {%f2490, %f2489, %f2488, %f2487};
	// begin inline asm
	ldmatrix.sync.aligned.m8n8.x2.trans.shared.b16 {%r536, %r537}, [%r1283];
	// end inline asm
	// begin inline asm
	mma.sync.aligned.m16n8k16.row.col.f32.f16.f16.f32 {%f2486, %f2485, %f2484, %f2483}, {%r486, %r487, %r488, %r489}, {%r536, %r537}, {%f2486, %f2485, %f2484, %f2483};
	// end inline asm
	st.local.v4.f32 	[%rd1+592], {%f2486, %f2485, %f2484, %f2483};
	// begin inline asm
	ldmatrix.sync.aligned.m8n8.x2.trans.shared.b16 {%r545, %r546}, [%r1292];
	// end inline asm
	// begin inline asm
	mma.sync.aligned.m16n8k16.row.col.f32.f16.f16.f32 {%f2482, %f2481, %f2480, %f2479}, {%r486, %r487, %r488, %r489}, {%r545, %r546}, {%f2482, %f2481, %f2480, %f2479};
	// end inline asm
	st.local.v4.f32 	[%rd1+608], {%f2482, %f2481, %f2480, %f2479};
	// begin inline asm
	ldmatrix.sync.aligned.m8n8.x2.trans.shared.b16 {%r554, %r555}, [%r1301];
	// end inline asm
	// begin inline asm
	mma.sync.aligned.m16n8k16.row.col.f32.f16.f16.f32 {%f2478, %f2477, %f2476, %f2475}, {%r486, %r487, %r488, %r489}, {%r554, %r555}, {%f2478, %f2477, %f2476, %f2475};
	// end inline asm
	st.local.v4.f32 	[%rd1+624], {%f2478, %f2477, %f2476, %f2475};
	// begin inline asm
	ldmatrix.sync.aligned.m8n8.x2.trans.shared.b16 {%r563, %r564}, [%r1310];
	// end inline asm
	// begin inline asm
	mma.sync.aligned.m16n8k16.row.col.f32.f16.f16.f32 {%f2474, %f2473, %f2472, %f2471}, {%r486, %r487, %r488, %r489}, {%r563, %r564}, {%f2474, %f2473, %f2472, %f2471};
	// end inline asm
	st.local.v4.f32 	[%rd1+640], {%f2474, %f2473, %f2472, %f2471};
	// begin inline asm
	ldmatrix.sync.aligned.m8n8.x2.trans.shared.b16 {%r572, %r573}, [%r1319];
	// end inline asm
	// begin inline asm
	mma.sync.aligned.m16n8k16.row.col.f32.f16.f16.f32 {%f2470, %f2469, %f2468, %f2467}, {%r486, %r487, %r488, %r489}, {%r572, %r573}, {%f2470, %f2469, %f2468, %f2467};
	// end inline asm
	st.local.v4.f32 	[%rd1+656], {%f2470, %f2469, %f2468, %f2467};
	// begin inline asm
	ldmatrix.sync.aligned.m8n8.x2.trans.shared.b16 {%r581, %r582}, [%r1328];
	// end inline asm
	// begin inline asm
	mma.sync.aligned.m16n8k16.row.col.f32.f16.f16.f32 {%f2466, %f2465, %f2464, %f2463}, {%r486, %r487, %r488, %r489}, {%r581, %r582}, {%f2466, %f2465, %f2464, %f2463};
	// end inline asm
	st.local.v4.f32 	[%rd1+672], {%f2466, %f2465, %f2464, %f2463};
	// begin inline asm
	ldmatrix.sync.aligned.m8n8.x2.trans.shared.b16 {%r590, %r591}, [%r1337];
	// end inline asm
	// begin inline asm
	mma.sync.aligned.m16n8k16.row.col.f32.f16.f16.f32 {%f2462, %f2461, %f2460, %f2459}, {%r486, %r487, %r488, %r489}, {%r590, %r591}, {%f2462, %f2461, %f2460, %f2459};
	// end inline asm
	st.local.v4.f32 	[%rd1+688], {%f2462, %f2461, %f2460, %f2459};
	// begin inline asm
	ldmatrix.sync.aligned.m8n8.x2.trans.shared.b16 {%r599, %r600}, [%r1346];
	// end inline asm
	// begin inline asm
	mma.sync.aligned.m16n8k16.row.col.f32.f16.f16.f32 {%f2458, %f2457, %f2456, %f2455}, {%r486, %r487, %r488, %r489}, {%r599, %r600}, {%f2458, %f2457, %f2456, %f2455};
	// end inline asm
	st.local.v4.f32 	[%rd1+704], {%f2458, %f2457, %f2456, %f2455};
	// begin inline asm
	ldmatrix.sync.aligned.m8n8.x2.trans.shared.b16 {%r608, %r609}, [%r1355];
	// end inline asm
	// begin inline asm
	mma.sync.aligned.m16n8k16.row.col.f32.f16.f16.f32 {%f2454, %f2453, %f2452, %f2451}, {%r486, %r487, %r488, %r489}, {%r608, %r609}, {%f2454, %f2453, %f2452, %f2451};
	// end inline asm
	st.local.v4.f32 	[%rd1+720], {%f2454, %f2453, %f2452, %f2451};
	// begin inline asm
	ldmatrix.sync.aligned.m8n8.x2.trans.shared.b16 {%r617, %r618}, [%r1364];
	// end inline asm
	// begin inline asm
	mma.sync.aligned.m16n8k16.row.col.f32.f16.f16.f32 {%f2450, %f2449, %f2448, %f2447}, {%r486, %r487, %r488, %r489}, {%r617, %r618}, {%f2450, %f2449, %f2448, %f2447};
	// end inline asm
	st.local.v4.f32 	[%rd1+736], {%f2450, %f2449, %f2448, %f2447};
	// begin inline asm
	ldmatrix.sync.aligned.m8n8.x2.trans.shared.b16 {%r626, %r627}, [%r1373];
	// end inline asm
	// begin inline asm
	mma.sync.aligned.m16n8k16.row.col.f32.f16.f16.f32 {%f2446, %f2445, %f2444, %f2443}, {%r486, %r487, %r488, %r489}, {%r626, %r627}, {%f2446, %f2445, %f2444, %f2443};
	// end inline asm
	st.local.v4.f32 	[%rd1+752], {%f2446, %f2445, %f2444, %f2443};
	// begin inline asm
	ldmatrix.sync.aligned.m8n8.x4.shared.b16 {%r635, %r636, %r637, %r638}, [%r639];
	// end inline asm
	// begin inline asm
	ldmatrix.sync.aligned.m8n8.x2.trans.shared.b16 {%r640, %r641}, [%r1238];
	// end inline asm
	// begin inline asm
	mma.sync.aligned.m16n8k16.row.col.f32.f16.f16.f32 {%f2442, %f2441, %f2440, %f2439}, {%r635, %r636, %r637, %r638}, {%r640, %r641}, {%f2442, %f2441, %f2440, %f2439};
	// end inline asm
	st.local.v4.f32 	[%rd1+768], {%f2442, %f2441, %f2440, %f2439};
	// begin inline asm
	ldmatrix.sync.aligned.m8n8.x2.trans.shared.b16 {%r649, %r650}, [%r1247];
	// end inline asm
	// begin inline asm
	mma.sync.aligned.m16n8k16.row.col.f32.f16.f16.f32 {%f2438, %f2437, %f2436, %f2435}, {%r635, %r636, %r637, %r638}, {%r649, %r650}, {%f2438, %f2437, %f2436, %f2435};
	// end inline asm
	st.local.v4.f32 	[%rd1+784], {%f2438, %f2437, %f2436, %f2435};
	// begin inline asm
	ldmatrix.sync.aligned.m8n8.x2.trans.shared.b16 {%r658, %r659}, [%r1256];
	// end inline asm
	// begin inline asm
	mma.sync.aligned.m16n8k16.row.col.f32.f16.f16.f32 {%f2434, %f2433, %f2432, %f2431}, {%r635, %r636, %r637, %r638}, {%r658, %r659}, {%f2434, %f2433, %f2432, %f2431};
	// end inline asm
	st.local.v4.f32 	[%rd1+800], {%f2434, %f2433, %f2432, %f2431};
	// begin inline asm
	ldmatrix.sync.aligned.m8n8.x2.trans.shared.b16 {%r667, %r668}, [%r1265];
	// end inline asm
	// begin inline asm
	mma.sync.aligned.m16n8k16.row.col.f32.f16.f16.f32 {%f2430, %f2429, %f2428, %f2427}, {%r635, %r636, %r637, %r638}, {%r667, %r668}, {%f2430, %f2429, %f2428, %f2427};
	// end inline asm
	st.local.v4.f32 	[%rd1+816], {%f2430, %f2429, %f2428, %f2427};
	// begin inline asm
	ldmatrix.sync.aligned.m8n8.x2.trans.shared.b16 {%r676, %r677}, [%r1274];
	// end inline asm
	// begin inline asm
	mma.sync.aligned.m16n8k16.row.col.f32.f16.f16.f32 {%f2426, %f2425, %f2424, %f2423}, {%r635, %r636, %r637, %r638}, {%r676, %r677}, {%f2426, %f2425, %f2424, %f2423};
	// end inline asm
	st.local.v4.f32 	[%rd1+832], {%f2426, %f2425, %f2424, %f2423};
	// begin inline asm
	ldmatrix.sync.aligned.m8n8.x2.trans.shared.b16 {%r685, %r686}, [%r1283];
	// end inline asm
	// begin inline asm
	mma.sync.aligned.m16n8k16.row.col.f32.f16.f16.f32 {%f2422, %f2421, %f2420, %f2419}, {%r635, %r636, %r637, %r638}, {%r685, %r686}, {%f2422, %f2421, %f2420, %f2419};
	// end inline asm
	st.local.v4.f32 	[%rd1+848], {%f2422, %f2421, %f2420, %f2419};
	// begin inline asm
	ldmatrix.sync.aligned.m8n8.x2.trans.shared.b16 {%r694, %r695}, [%r1292];
	// end inline asm
	// begin inline asm
	mma.sync.aligned.m16n8k16.row.col.f32.f16.f16.f32 {%f2418, %f2417, %f2416, %f2415}, {%r635, %r636, %r637, %r638}, {%r694, %r695}, {%f2418, %f2417, %f2416, %f2415};
	// end inline asm
	st.local.v4.f32 	[%rd1+864], {%f2418, %f2417, %f2416, %f2415};
	// begin inline asm
	ldmatrix.sync.aligned.m8n8.x2.trans.shared.b16 {%r703, %r704}, [%r1301];
	// end inline asm
	// begin inline asm
	mma.sync.aligned.m16n8k16.row.col.f32.f16.f16.f32 {%f2414, %f2413, %f2412, %f2411}, {%r635, %r636, %r637, %r638}, {%r703, %r704}, {%f2414, %f2413, %f2412, %f2411};
	// end inline asm
	st.local.v4.f32 	[%rd1+880], {%f2414, %f2413, %f2412, %f2411};
	// begin inline asm
	ldmatrix.sync.aligned.m8n8.x2.trans.shared.b16 {%r712, %r713}, [%r1310];
	// end inline asm
	// begin inline asm
	mma.sync.aligned.m16n8k16.row.col.f32.f16.f16.f32 {%f2410, %f2409, %f2408, %f2407}, {%r635, %r636, %r637, %r638}, {%r712, %r713}, {%f2410, %f2409, %f2408, %f2407};
	// end inline asm
	st.local.v4.f32 	[%rd1+896], {%f2410, %f2409, %f2408, %f2407};
	// begin inline asm
	ldmatrix.sync.aligned.m8n8.x2.trans.shared.b16 {%r721, %r722}, [%r1319];
	// end inline asm
	// begin inline asm
	mma.sync.aligned.m16n8k16.row.col.f32.f16.f16.f32 {%f2406, %f2405, %f2404, %f2403}, {%r635, %r636, %r637, %r638}, {%r721, %r722}, {%f2406, %f2405, %f2404, %f2403};
	// end inline asm
	st.local.v4.f32 	[%rd1+912], {%f2406, %f2405, %f2404, %f2403};
	// begin inline asm
	ldmatrix.sync.aligned.m8n8.x2.trans.shared.b16 {%r730, %r731}, [%r1328];
	// end inline asm
	// begin inline asm
	mma.sync.aligned.m16n8k16.row.col.f32.f16.f16.f32 {%f2402, %f2401, %f2400, %f2399}, {%r635, %r636, %r637, %r638}, {%r730, %r731}, {%f2402, %f2401, %f2400, %f2399};
	// end inline asm
	st.local.v4.f32 	[%rd1+928], {%f2402, %f2401, %f2400, %f2399};
	// begin inline asm
	ldmatrix.sync.aligned.m8n8.x2.trans.shared.b16 {%r739, %r740}, [%r1337];
	// end inline asm
	// begin inline asm
	mma.sync.aligned.m16n8k16.row.col.f32.f16.f16.f32 {%f2398, %f2397, %f2396, %f2395}, {%r635, %r636, %r637, %r638}, {%r739, %r740}, {%f2398, %f2397, %f2396, %f2395};
	// end inline asm
	st.local.v4.f32 	[%rd1+944], {%f2398, %f2397, %f2396, %f2395};
	// begin inline asm
	ldmatrix.sync.aligned.m8n8.x2.trans.shared.b16 {%r748, %r749}, [%r1346];
	// end inline asm
	// begin inline asm
	mma.sync.aligned.m16n8k16.row.col.f32.f16.f16.f32 {%f2394, %f2393, %f2392, %f2391}, {%r635, %r636, %r637, %r638}, {%r748, %r749}, {%f2394, %f2393, %f2392, %f2391};
	// end inline asm
	st.local.v4.f32 	[%rd1+960], {%f2394, %f2393, %f2392, %f2391};
	// begin inline asm
	ldmatrix.sync.aligned.m8n8.x2.trans.shared.b16 {%r757, %r758}, [%r1355];
	// end inline asm
	// begin inline asm
	mma.sync.aligned.m16n8k16.row.col.f32.f16.f16.f32 {%f2390, %f2389, %f2388, %f2387}, {%r635, %r636, %r637, %r638}, {%r757, %r758}, {%f2390, %f2389, %f2388, %f2387};
	// end inline asm
	st.local.v4.f32 	[%rd1+976], {%f2390, %f2389, %f2388, %f2387};
	// begin inline asm
	ldmatrix.sync.aligned.m8n8.x2.trans.shared.b16 {%r766, %r767}, [%r1364];
	// end inline asm
	// begin inline asm
	mma.sync.aligned.m16n8k16.row.col.f32.f16.f16.f32 {%f2386, %f2385, %f2384, %f2383}, {%r635, %r636, %r637, %r638}, {%r766, %r767}, {%f2386, %f2385, %f2384, %f2383};
	// end inline asm
	st.local.v4.f32 	[%rd1+992], {%f2386, %f2385, %f2384, %f2383};
	// begin inline asm
	ldmatrix.sync.aligned.m8n8.x2.trans.shared.b16 {%r775, %r776}, [%r1373];
	// end inline asm
	// begin inline asm
	mma.sync.aligned.m16n8k16.row.col.f32.f16.f16.f32 {%f2382, %f2381, %f2380, %f2379}, {%r635, %r636, %r637, %r638}, {%r775, %r776}, {%f2382, %f2381, %f2380, %f2379};
	// end inline asm
	st.local.v4.f32 	[%rd1+1008], {%f2382, %f2381, %f2380, %f2379};
	// begin inline asm
	ldmatrix.sync.aligned.m8n8.x4.shared.b16 {%r784, %r785, %r786, %r787}, [%r788];
	// end inline asm
	// begin inline asm
	ldmatrix.sync.aligned.m8n8.x2.trans.shared.b16 {%r789, %r790}, [%r1238];
	// end inline asm
	// begin inline asm
	mma.sync.aligned.m16n8k16.row.col.f32.f16.f16.f32 {%f2378, %f2377, %f2376, %f2375}, {%r784, %r785, %r786, %r787}, {%r789, %r790}, {%f2378, %f2377, %f2376, %f2375};
	// end inline asm
	st.local.v4.f32 	[%rd1+1024], {%f2378, %f2377, %f2376, %f2375};
	// begin inline asm
	ldmatrix.sync.aligned.m8n8.x2.trans.shared.b16 {%r798, %r799}, [%r1247];
	// end inline asm
	// begin inline asm
	mma.sync.aligned.m16n8k16.row.col.f32.f16.f16.f32 {%f2374, %f2373, %f2372, %f2371}, {%r784, %r785, %r786, %r787}, {%r798, %r799}, {%f2374, %f2373, %f2372, %f2371};
	// end inline asm
	st.local.v4.f32 	[%rd1+1040], {%f2374, %f2373, %f2372, %f2371};
	// begin inline asm
	ldmatrix.sync.aligned.m8n8.x2.trans.shared.b16 {%r807, %r808}, [%r1256];
	// end inline asm
	// begin inline asm
	mma.sync.aligned.m16n8k16.row.col.f32.f16.f16.f32 {%f2370, %f2369, %f2368, %f2367}, {%r784, %r785, %r786, %r787}, {%r807, %r808}, {%f2370, %f2369, %f2368, %f2367};
	// end inline asm
	st.local.v4.f32 	[%rd1+1056], {%f2370, %f2369, %f2368, %f2367};
	// begin inline asm
	ldmatrix.sync.aligned.m8n8.x2.trans.shared.b16 {%r816, %r817}, [%r1265];
	// end inline asm
	// begin inline asm
	mma.sync.aligned.m16n8k16.row.col.f32.f16.f16.f32 {%f2366, %f2365, %f2364, %f2363}, {%r784, %r785, %r786, %r787}, {%r816, %r817}, {%f2366, %f2365, %f2364, %f2363};
	// end inline asm
	st.local.v4.f32 	[%rd1+1072], {%f2366, %f2365, %f2364, %f2363};
	// begin inline asm
	ldmatrix.sync.aligned.m8n8.x2.trans.shared.b16 {%r825, %r826}, [%r1274];
	// end inline asm
	// begin inline asm
	mma.sync.aligned.m16n8k16.row.col.f32.f16.f16.f32 {%f2362, %f2361, %f2360, %f2359}, {%r784, %r785, %r786, %r787}, {%r825, %r826}, {%f2362, %f2361, %f2360, %f2359};
	// end inline asm
	st.local.v4.f32 	[%rd1+1088], {%f2362, %f2361, %f2360, %f2359};
	// begin inline asm
	ldmatrix.sync.aligned.m8n8.x2.trans.shared.b16 {%r834, %r835}, [%r1283];
	// end inline asm
	// begin inline asm
	mma.sync.aligned.m16n8k16.row.col.f32.f16.f16.f32 {%f2358, %f2357, %f2356, %f2355}, {%r784, %r785, %r786, %r787}, {%r834, %r835}, {%f2358, %f2357, %f2356, %f2355};
	// end inline asm
	st.local.v4.f32 	[%rd1+1104], {%f2358, %f2357, %f2356, %f2355};
	// begin inline asm
	ldmatrix.sync.aligned.m8n8.x2.trans.shared.b16 {%r843, %r844}, [%r1292];
	// end inline asm
	// begin inline asm
	mma.sync.aligned.m16n8k16.row.col.f32.f16.f16.f32 {%f2354, %f2353, %f2352, %f2351}, {%r784, %r785, %r786, %r787}, {%r843, %r844}, {%f2354, %f2353, %f2352, %f2351};
	// end inline asm
	st.local.v4.f32 	[%rd1+1120], {%f2354, %f2353, %f2352, %f2351};
	// begin inline asm
	ldmatrix.sync.aligned.m8n8.x2.trans.shared.b16 {%r852, %r853}, [%r1301];
	// end inline asm
	// begin inline asm
	mma.sync.aligned.m16n8k16.row.col.f32.f16.f16.f32 {%f2350, %f2349, %f2348, %f2347}, {%r784, %r785, %r786, %r787}, {%r852, %r853}, {%f2350, %f2349, %f2348, %f2347};
	// end inline asm
	st.local.v4.f32 	[%rd1+1136], {%f2350, %f2349, %f2348, %f2347};
	// begin inline asm
	ldmatrix.sync.aligned.m8n8.x2.trans.shared.b16 {%r861, %r862}, [%r1310];
	// end inline asm
	// begin inline asm
	mma.sync.aligned.m16n8k16.row.col.f32.f16.f16.f32 {%f2346, %f2345, %f2344, %f2343}, {%r784, %r785, %r786, %r787}, {%r861, %r862}, {%f2346, %f2345, %f2344, %f2343};
	// end inline asm
	st.local.v4.f32 	[%rd1+1152], {%f2346, %f2345, %f2344, %f2343};
	// begin inline asm
	ldmatrix.sync.aligned.m8n8.x2.trans.shared.b16 {%r870, %r871}, [%r1319];
	// end inline asm
	// begin inline asm
	mma.sync.aligned.m16n8k16.row.col.f32.f16.f16.f32 {%f2342, %f2341, %f2340, %f2339}, {%r784, %r785, %r786, %r787}, {%r870, %r871}, {%f2342, %f2341, %f2340, %f2339};
	// end inline asm
	st.local.v4.f32 	[%rd1+1168], {%f2342, %f2341, %f2340, %f2339};
	// begin inline asm
	ldmatrix.sync.aligned.m8n8.x2.trans.shared.b16 {%r879, %r880}, [%r1328];
	// end inline asm
	// begin inline asm
	mma.sync.aligned.m16n8k16.row.col.f32.f16.f16.f32 {%f2338, %f2337, %f2336, %f2335}, {%r784, %r785, %r786, %r787}, {%r879, %r880}, {%f2338, %f2337, %f2336, %f2335};
	// end inline asm
	st.local.v4.f32 	[%rd1+1184], {%f2338, %f2337, %f2336, %f2335};
	// begin inline asm
	ldmatrix.sync.aligned.m8n8.x2.trans.shared.b16 {%r888, %r889}, [%r1337];
	// end inline asm
	// begin inline asm
	mma.sync.aligned.m16n8k16.row.col.f32.f16.f16.f32 {%f2334, %f2333, %f2332, %f2331}, {%r784, %r785, %r786, %r787}, {%r888, %r889}, {%f2334, %f2333, %f2332, %f2331};
	// end inline asm
	st.local.v4.f32 	[%rd1+1200], {%f2334, %f2333, %f2332, %f2331};
	// begin inline asm
	ldmatrix.sync.aligned.m8n8.x2.trans.shared.b16 {%r897, %r898}, [%r1346];
	// end inline asm
	// begin inline asm
	mma.sync.aligned.m16n8k16.row.col.f32.f16.f16.f32 {%f2330, %f2329, %f2328, %f2327}, {%r784, %r785, %r786, %r787}, {%r897, %r898}, {%f2330, %f2329, %f2328, %f2327};
	// end inline asm
	st.local.v4.f32 	[%rd1+1216], {%f2330, %f2329, %f2328, %f2327};
	// begin inline asm
	ldmatrix.sync.aligned.m8n8.x2.trans.shared.b16 {%r906, %r907}, [%r1355];
	// end inline asm
	// begin inline asm
	mma.sync.aligned.m16n8k16.row.col.f32.f16.f16.f32 {%f2326, %f2325, %f2324, %f2323}, {%r784, %r785, %r786, %r787}, {%r906, %r907}, {%f2326, %f2325, %f2324, %f2323};
	// end inline asm
	st.local.v4.f32 	[%rd1+1232], {%f2326, %f2325, %f2324, %f2323};
	// begin inline asm
	ldmatrix.sync.aligned.m8n8.x2.trans.shared.b16 {%r915, %r916}, [%r1364];
	// end inline asm
	// begin inline asm
	mma.sync.aligned.m16n8k16.row.col.f32.f16.f16.f32 {%f2322, %f2321, %f2320, %f2319}, {%r784, %r785, %r786, %r787}, {%r915, %r916}, {%f2322, %f2321, %f2320, %f2319};
	// end inline asm
	st.local.v4.f32 	[%rd1+1248], {%f2322, %f2321, %f2320, %f2319};
	// begin inline asm
	ldmatrix.sync.aligned.m8n8.x2.trans.shared.b16 {%r924, %r925}, [%r1373];
	// end inline asm
	// begin inline asm
	mma.sync.aligned.m16n8k16.row.col.f32.f16.f16.f32 {%f2318, %f2317, %f2316, %f2315}, {%r784, %r785, %r786, %r787}, {%r924, %r925}, {%f2318, %f2317, %f2316, %f2315};
	// end inline asm
	st.local.v4.f32 	[%rd1+1264], {%f2318, %f2317, %f2316, %f2315};
	// begin inline asm
	ldmatrix.sync.aligned.m8n8.x4.shared.b16 {%r933, %r934, %r935, %r936}, [%r937];
	// end inline asm
	// begin inline asm
	ldmatrix.sync.aligned.m8n8.x2.trans.shared.b16 {%r938, %r939}, [%r1238];
	// end inline asm
	// begin inline asm
	mma.sync.aligned.m16n8k16.row.col.f32.f16.f16.f32 {%f2314, %f2313, %f2312, %f2311}, {%r933, %r934, %r935, %r936}, {%r938, %r939}, {%f2314, %f2313, %f2312, %f2311};
	// end inline asm
	st.local.v4.f32 	[%rd1+1280], {%f2314, %f2313, %f2312, %f2311};
	// begin inline asm
	ldmatrix.sync.aligned.m8n8.x2.trans.shared.b16 {%r947, %r948}, [%r1247];
	// end inline asm
	// begin inline asm
	mma.sync.aligned.m16n8k16.row.col.f32.f16.f16.f32 {%f2310, %f2309, %f2308, %f2307}, {%r933, %r934, %r935, %r936}, {%r947, %r948}, {%f2310, %f2309, %f2308, %f2307};
	// end inline asm
	st.local.v4.f32 	[%rd1+1296], {%f2310, %f2309, %f2308, %f2307};
	// begin inline asm
	ldmatrix.sync.aligned.m8n8.x2.trans.shared.b16 {%r956, %r957}, [%r1256];
	// end inline asm
	// begin inline asm
	mma.sync.aligned.m16n8k16.row.col.f32.f16.f16.f32 {%f2306, %f2305, %f2304, %f2303}, {%r933, %r934, %r935, %r936}, {%r956, %r957}, {%f2306, %f2305, %f2304, %f2303};
	// end inline asm
	st.local.v4.f32 	[%rd1+1312], {%f2306, %f2305, %f2304, %f2303};
	// begin inline asm
	ldmatrix.sync.aligned.m8n8.x2.trans.shared.b16 {%r965, %r966}, [%r1265];
	// end inline asm
	// begin inline asm
	mma.sync.aligned.m16n8k16.row.col.f32.f16.f16.f32 {%f2302, %f2301, %f2300, %f2299}, {%r933, %r934, %r935, %r936}, {%r965, %r966}, {%f2302, %f2301, %f2300, %f2299};
	// end inline asm
	st.local.v4.f32 	[%rd1+1328], {%f2302, %f2301, %f2300, %f2299};
	// begin inline asm
	ldmatrix.sync.aligned.m8n8.x2.trans.shared.b16 {%r974, %r975}, [%r1274];
	// end inline asm
	// begin inline asm
	mma.sync.aligned.m16n8k16.row.col.f32.f16.f16.f32 {%f2298, %f2297, %f2296, %f2295}, {%r933, %r934, %r935, %r936}, {%r974, %r975}, {%f2298, %f2297, %f2296, %f2295};
	// end inline asm
	st.local.v4.f32 	[%rd1+1344], {%f2298, %f2297, %f2296, %f2295};
	// begin inline asm
	ldmatrix.sync.aligned.m8n8.x2.trans.shared.b16 {%r983, %r984}, [%r1283];
	// end inline asm
	// begin inline asm
	mma.sync.aligned.m16n8k16.row.col.f32.f16.f16.f32 {%f2294, %f2293, %f2292, %f2291}, {%r933, %r934, %r935, %r936}, {%r983, %r984}, {%f2294, %f2293, %f2292, %f2291};
	// end inline asm
	st.local.v4.f32 	[%rd1+1360], {%f2294, %f2293, %f2292, %f2291};
	// begin inline asm
	ldmatrix.sync.aligned.m8n8.x2.trans.shared.b16 {%r992, %r993}, [%r1292];
	// end inline asm
	// begin inline asm
	mma.sync.aligned.m16n8k16.row.col.f32.f16.f16.f32 {%f2290, %f2289, %f2288, %f2287}, {%r933, %r934, %r935, %r936}, {%r992, %r993}, {%f2290, %f2289, %f2288, %f2287};
	// end inline asm
	st.local.v4.f32 	[%rd1+1376], {%f2290, %f2289, %f2288, %f2287};
	// begin inline asm
	ldmatrix.sync.aligned.m8n8.x2.trans.shared.b16 {%r1001, %r1002}, [%r1301];
	// end inline asm
	// begin inline asm
	mma.sync.aligned.m16n8k16.row.col.f32.f16.f16.f32 {%f2286, %f2285, %f2284, %f2283}, {%r933, %r934, %r935, %r936}, {%r1001, %r1002}, {%f2286, %f2285, %f2284, %f2283};
	// end inline asm
	st.local.v4.f32 	[%rd1+1392], {%f2286, %f2285, %f2284, %f2283};
	// begin inline asm
	ldmatrix.sync.aligned.m8n8.x2.trans.shared.b16 {%r1010, %r1011}, [%r1310];
	// end inline asm
	// begin inline asm
	mma.sync.aligned.m16n8k16.row.col.f32.f16.f16.f32 {%f2282, %f2281, %f2280, %f2279}, {%r933, %r934, %r935, %r936}, {%r1010, %r1011}, {%f2282, %f2281, %f2280, %f2279};
	// end inline asm
	st.local.v4.f32 	[%rd1+1408], {%f2282, %f2281, %f2280, %f2279};
	// begin inline asm
	ldmatrix.sync.aligned.m8n8.x2.trans.shared.b16 {%r1019, %r1020}, [%r1319];
	// end inline asm
	// begin inline asm
	mma.sync.aligned.m16n8k16.row.col.f32.f16.f16.f32 {%f2278, %f2277, %f2276, %f2275}, {%r933, %r934, %r935, %r936}, {%r1019, %r1020}, {%f2278, %f2277, %f2276, %f2275};
	// end inline asm
	st.local.v4.f32 	[%rd1+1424], {%f2278, %f2277, %f2276, %f2275};
	// begin inline asm
	ldmatrix.sync.aligned.m8n8.x2.trans.shared.b16 {%r1028, %r1029}, [%r1328];
	// end inline asm
	// begin inline asm
	mma.sync.aligned.m16n8k16.row.col.f32.f16.f16.f32 {%f2274, %f2273, %f2272, %f2271}, {%r933, %r934, %r935, %r936}, {%r1028, %r1029}, {%f2274, %f2273, %f2272, %f2271};
	// end inline asm
	st.local.v4.f32 	[%rd1+1440], {%f2274, %f2273, %f2272, %f2271};
	// begin inline asm
	ldmatrix.sync.aligned.m8n8.x2.trans.shared.b16 {%r1037, %r1038}, [%r1337];
	// end inline asm
	// begin inline asm
	mma.sync.aligned.m16n8k16.row.col.f32.f16.f16.f32 {%f2270, %f2269, %f2268, %f2267}, {%r933, %r934, %r935, %r936}, {%r1037, %r1038}, {%f2270, %f2269, %f2268, %f2267};
	// end inline asm
	st.local.v4.f32 	[%rd1+1456], {%f2270, %f2269, %f2268, %f2267};
	// begin inline asm
	ldmatrix.sync.aligned.m8n8.x2.trans.shared.b16 {%r1046, %r1047}, [%r1346];
	// end inline asm
	// begin inline asm
	mma.sync.aligned.m16n8k16.row.col.f32.f16.f16.f32 {%f2266, %f2265, %f2264, %f2263}, {%r933, %r934, %r935, %r936}, {%r1046, %r1047}, {%f2266, %f2265, %f2264, %f2263};
	// end inline asm
	st.local.v4.f32 	[%rd1+1472], {%f2266, %f2265, %f2264, %f2263};
	// begin inline asm
	ldmatrix.sync.aligned.m8n8.x2.trans.shared.b16 {%r1055, %r1056}, [%r1355];
	// end inline asm
	// begin inline asm
	mma.sync.aligned.m16n8k16.row.col.f32.f16.f16.f32 {%f2262, %f2261, %f2260, %f2259}, {%r933, %r934, %r935, %r936}, {%r1055, %r1056}, {%f2262, %f2261, %f2260, %f2259};
	// end inline asm
	st.local.v4.f32 	[%rd1+1488], {%f2262, %f2261, %f2260, %f2259};
	// begin inline asm
	ldmatrix.sync.aligned.m8n8.x2.trans.shared.b16 {%r1064, %r1065}, [%r1364];
	// end inline asm
	// begin inline asm
	mma.sync.aligned.m16n8k16.row.col.f32.f16.f16.f32 {%f2258, %f2257, %f2256, %f2255}, {%r933, %r934, %r935, %r936}, {%r1064, %r1065}, {%f2258, %f2257, %f2256, %f2255};
	// end inline asm
	st.local.v4.f32 	[%rd1+1504], {%f2258, %f2257, %f2256, %f2255};
	// begin inline asm
	ldmatrix.sync.aligned.m8n8.x2.trans.shared.b16 {%r1073, %r1074}, [%r1373];
	// end inline asm
	// begin inline asm
	mma.sync.aligned.m16n8k16.row.col.f32.f16.f16.f32 {%f2254, %f2253, %f2252, %f2251}, {%r933, %r934, %r935, %r936}, {%r1073, %r1074}, {%f2254, %f2253, %f2252, %f2251};
	// end inline asm
	st.local.v4.f32 	[%rd1+1520], {%f2254, %f2253, %f2252, %f2251};
	// begin inline asm
	ldmatrix.sync.aligned.m8n8.x4.shared.b16 {%r1082, %r1083, %r1084, %r1085}, [%r1086];
	// end inline asm
	// begin inline asm
	ldmatrix.sync.aligned.m8n8.x2.trans.shared.b16 {%r1087, %r1088}, [%r1238];
	// end inline asm
	// begin inline asm
	mma.sync.aligned.m16n8k16.row.col.f32.f16.f16.f32 {%f2250, %f2249, %f2248, %f2247}, {%r1082, %r1083, %r1084, %r1085}, {%r1087, %r1088}, {%f2250, %f2249, %f2248, %f2247};
	// end inline asm
	st.local.v4.f32 	[%rd1+1536], {%f2250, %f2249, %f2248, %f2247};
	// begin inline asm
	ldmatrix.sync.aligned.m8n8.x2.trans.shared.b16 {%r1096, %r1097}, [%r1247];
	// end inline asm
	// begin inline asm
	mma.sync.aligned.m16n8k16.row.col.f32.f16.f16.f32 {%f2246, %f2245, %f2244, %f2243}, {%r1082, %r1083, %r1084, %r1085}, {%r1096, %r1097}, {%f2246, %f2245, %f2244, %f2243};
	// end inline asm
	st.local.v4.f32 	[%rd1+1552], {%f2246, %f2245, %f2244, %f2243};
	// begin inline asm
	ldmatrix.sync.aligned.m8n8.x2.trans.shared.b16 {%r1105, %r1106}, [%r1256];
	// end inline asm
	// begin inline asm
	mma.sync.aligned.m16n8k16.row.col.f32.f16.f16.f32 {%f2242, %f2241, %f2240, %f2239}, {%r1082, %r1083, %r1084, %r1085}, {%r1105, %r1106}, {%f2242, %f2241, %f2240, %f2239};
	// end inline asm
	st.local.v4.f32 	[%rd1+1568], {%f2242, %f2241, %f2240, %f2239};
	// begin inline asm
	ldmatrix.sync.aligned.m8n8.x2.trans.shared.b16 {%r1114, %r1115}, [%r1265];
	// end inline asm
	// begin inline asm
	mma.sync.aligned.m16n8k16.row.col.f32.f16.f16.f32 {%f2238, %f2237, %f2236, %f2235}, {%r1082, %r1083, %r1084, %r1085}, {%r1114, %r1115}, {%f2238, %f2237, %f2236, %f2235};
	// end inline asm
	st.local.v4.f32 	[%rd1+1584], {%f2238, %f2237, %f2236, %f2235};
	// begin inline asm
	ldmatrix.sync.aligned.m8n8.x2.trans.shared.b16 {%r1123, %r1124}, [%r1274];
	// end inline asm
	// begin inline asm
	mma.sync.aligned.m16n8k16.row.col.f32.f16.f16.f32 {%f2234, %f2233, %f2232, %f2231}, {%r1082, %r1083, %r1084, %r1085}, {%r1123, %r1124}, {%f2234, %f2233, %f2232, %f2231};
	// end inline asm
	st.local.v4.f32 	[%rd1+1600], {%f2234, %f2233, %f2232, %f2231};
	// begin inline asm
	ldmatrix.sync.aligned.m8n8.x2.trans.shared.b16 {%r1132, %r1133}, [%r1283];
	// end inline asm
	// begin inline asm
	mma.sync.aligned.m16n8k16.row.col.f32.f16.f16.f32 {%f2230, %f2229, %f2228, %f2227}, {%r1082, %r1083, %r1084, %r1085}, {%r1132, %r1133}, {%f2230, %f2229, %f2228, %f2227};
	// end inline asm
	st.local.v4.f32 	[%rd1+1616], {%f2230, %f2229, %f2228, %f2227};
	// begin inline asm
	ldmatrix.sync.aligned.m8n8.x2.trans.shared.b16 {%r1141, %r1142}, [%r1292];
	// end inline asm
	// begin inline asm
	mma.sync.aligned.m16n8k16.row.col.f32.f16.f16.f32 {%f2226, %f2225, %f2224, %f2223}, {%r1082, %r1083, %r1084, %r1085}, {%r1141, %r1142}, {%f2226, %f2225, %f2224, %f2223};
	// end inline asm
	st.local.v4.f32 	[%rd1+1632], {%f2226, %f2225, %f2224, %f2223};
	// begin inline asm
	ldmatrix.sync.aligned.m8n8.x2.trans.shared.b16 {%r1150, %r1151}, [%r1301];
	// end inline asm
	// begin inline asm
	mma.sync.aligned.m16n8k16.row.col.f32.f16.f16.f32 {%f2222, %f2221, %f2220, %f2219}, {%r1082, %r1083, %r1084, %r1085}, {%r1150, %r1151}, {%f2222, %f2221, %f2220, %f2219};
	// end inline asm
	st.local.v4.f32 	[%rd1+1648], {%f2222, %f2221, %f2220, %f2219};
	// begin inline asm
	ldmatrix.sync.aligned.m8n8.x2.trans.shared.b16 {%r1159, %r1160}, [%r1310];
	// end inline asm
	// begin inline asm
	mma.sync.aligned.m16n8k16.row.col.f32.f16.f16.f32 {%f2218, %f2217, %f2216, %f2215}, {%r1082, %r1083, %r1084, %r1085}, {%r1159, %r1160}, {%f2218, %f2217, %f2216, %f2215};
	// end inline asm
	st.local.v4.f32 	[%rd1+1664], {%f2218, %f2217, %f2216, %f2215};
	// begin inline asm
	ldmatrix.sync.aligned.m8n8.x2.trans.shared.b16 {%r1168, %r1169}, [%r1319];
	// end inline asm
	// begin inline asm
	mma.sync.aligned.m16n8k16.row.col.f32.f16.f16.f32 {%f2214, %f2213, %f2212, %f2211}, {%r1082, %r1083, %r1084, %r1085}, {%r1168, %r1169}, {%f2214, %f2213, %f2212, %f2211};
	// end inline asm
	st.local.v4.f32 	[%rd1+1680], {%f2214, %f2213, %f2212, %f2211};
	// begin inline asm
	ldmatrix.sync.aligned.m8n8.x2.trans.shared.b16 {%r1177, %r1178}, [%r1328];
	// end inline asm
	// begin inline asm
	mma.sync.aligned.m16n8k16.row.col.f32.f16.f16.f32 {%f2210, %f2209, %f2208, %f2207}, {%r1082, %r1083, %r1084, %r1085}, {%r1177, %r1178}, {%f2210, %f2209, %f2208, %f2207};
	// end inline asm
	st.local.v4.f32 	[%rd1+1696], {%f2210, %f2209, %f2208, %f2207};
	// begin inline asm
	ldmatrix.sync.aligned.m8n8.x2.trans.shared.b16 {%r1186, %r1187}, [%r1337];
	// end inline asm
	// begin inline asm
	mma.sync.aligned.m16n8k16.row.col.f32.f16.f16.f32 {%f2206, %f2205, %f2204, %f2203}, {%r1082, %r1083, %r1084, %r1085}, {%r1186, %r1187}, {%f2206, %f2205, %f2204, %f2203};
	// end inline asm
	st.local.v4.f32 	[%rd1+1712], {%f2206, %f2205, %f2204, %f2203};
	// begin inline asm
	ldmatrix.sync.aligned.m8n8.x2.trans.shared.b16 {%r1195, %r1196}, [%r1346];
	// end inline asm
	// begin inline asm
	mma.sync.aligned.m16n8k16.row.col.f32.f16.f16.f32 {%f2202, %f2201, %f2200, %f2199}, {%r1082, %r1083, %r1084, %r1085}, {%r1195, %r1196}, {%f2202, %f2201, %f2200, %f2199};
	// end inline asm
	st.local.v4.f32 	[%rd1+1728], {%f2202, %f2201, %f2200, %f2199};
	// begin inline asm
	ldmatrix.sync.aligned.m8n8.x2.trans.shared.b16 {%r1204, %r1205}, [%r1355];
	// end inline asm
	// begin inline asm
	mma.sync.aligned.m16n8k16.row.col.f32.f16.f16.f32 {%f2198, %f2197, %f2196, %f2195}, {%r1082, %r1083, %r1084, %r1085}, {%r1204, %r1205}, {%f2198, %f2197, %f2196, %f2195};
	// end inline asm
	st.local.v4.f32 	[%rd1+1744], {%f2198, %f2197, %f2196, %f2195};
	// begin inline asm
	ldmatrix.sync.aligned.m8n8.x2.trans.shared.b16 {%r1213, %r1214}, [%r1364];
	// end inline asm
	// begin inline asm
	mma.sync.aligned.m16n8k16.row.col.f32.f16.f16.f32 {%f2194, %f2193, %f2192, %f2191}, {%r1082, %r1083, %r1084, %r1085}, {%r1213, %r1214}, {%f2194, %f2193, %f2192, %f2191};
	// end inline asm
	st.local.v4.f32 	[%rd1+1760], {%f2194, %f2193, %f2192, %f2191};
	// begin inline asm
	ldmatrix.sync.aligned.m8n8.x2.trans.shared.b16 {%r1222, %r1223}, [%r1373];
	// end inline asm
	// begin inline asm
	mma.sync.aligned.m16n8k16.row.col.f32.f16.f16.f32 {%f2190, %f2189, %f2188, %f2187}, {%r1082, %r1083, %r1084, %r1085}, {%r1222, %r1223}, {%f2190, %f2189, %f2188, %f2187};
	// end inline asm
	st.local.v4.f32 	[%rd1+1776], {%f2190, %f2189, %f2188, %f2187};
	// begin inline asm
	ldmatrix.sync.aligned.m8n8.x4.shared.b16 {%r1231, %r1232, %r1233, %r1234}, [%r1235];
	// end inline asm
	// begin inline asm
	ldmatrix.sync.aligned.m8n8.x2.trans.shared.b16 {%r1236, %r1237}, [%r1238];
	// end inline asm
	// begin inline asm
	mma.sync.aligned.m16n8k16.row.col.f32.f16.f16.f32 {%f2186, %f2185, %f2184, %f2183}, {%r1231, %r1232, %r1233, %r1234}, {%r1236, %r1237}, {%f2186, %f2185, %f2184, %f2183};
	// end inline asm
	st.local.v4.f32 	[%rd1+1792], {%f2186, %f2185, %f2184, %f2183};
	// begin inline asm
	ldmatrix.sync.aligned.m8n8.x2.trans.shared.b16 {%r1245, %r1246}, [%r1247];
	// end inline asm
	// begin inline asm
	mma.sync.aligned.m16n8k16.row.col.f32.f16.f16.f32 {%f2182, %f2181, %f2180, %f2179}, {%r1231, %r1232, %r1233, %r1234}, {%r1245, %r1246}, {%f2182, %f2181, %f2180, %f2179};
	// end inline asm
	st.local.v4.f32 	[%rd1+1808], {%f2182, %f2181, %f2180, %f2179};
	// begin inline asm
	ldmatrix.sync.aligned.m8n8.x2.trans.shared.b16 {%r1254, %r1255}, [%r1256];
	// end inline asm
	// begin inline asm
	mma.sync.aligned.m16n8k16.row.col.f32.f16.f16.f32 {%f2178, %f2177, %f2176, %f2175}, {%r1231, %r1232, %r1233, %r1234}, {%r1254, %r1255}, {%f2178, %f2177, %f2176, %f2175};
	// end inline asm
	st.local.v4.f32 	[%rd1+1824], {%f2178, %f2177, %f2176, %f2175};
	// begin inline asm
	ldmatrix.sync.aligned.m8n8.x2.trans.shared.b16 {%r1263, %r1264}, [%r1265];
	// end inline asm
	// begin inline asm
	mma.sync.aligned.m16n8k16.row.col.f32.f16.f16.f32 {%f2174, %f2173, %f2172, %f2171}, {%r1231, %r1232, %r1233, %r1234}, {%r1263, %r1264}, {%f2174, %f2173, %f2172, %f2171};
	// end inline asm
	st.local.v4.f32 	[%rd1+1840], {%f2174, %f2173, %f2172, %f2171};
	// begin inline asm
	ldmatrix.sync.aligned.m8n8.x2.trans.shared.b16 {%r1272, %r1273}, [%r1274];
	// end inline asm
	// begin inline asm
	mma.sync.aligned.m16n8k16.row.col.f32.f16.f16.f32 {%f2170, %f2169, %f2168, %f2167}, {%r1231, %r1232, %r1233, %r1234}, {%r1272, %r1273}, {%f2170, %f2169, %f2168, %f2167};
	// end inline asm
	st.local.v4.f32 	[%rd1+1856], {%f2170, %f2169, %f2168, %f2167};
	// begin inline asm
	ldmatrix.sync.aligned.m8n8.x2.trans.shared.b16 {%r1281, %r1282}, [%r1283];
	// end inline asm
	// begin inline asm
	mma.sync.aligned.m16n8k16.row.col.f32.f16.f16.f32 {%f2166, %f2165, %f2164, %f2163}, {%r1231, %r1232, %r1233, %r1234}, {%r1281, %r1282}, {%f2166, %f2165, %f2164, %f2163};
	// end inline asm
	st.local.v4.f32 	[%rd1+1872], {%f2166, %f2165, %f2164, %f2163};
	// begin inline asm
	ldmatrix.sync.aligned.m8n8.x2.trans.shared.b16 {%r1290, %r1291}, [%r1292];
	// end inline asm
	// begin inline asm
	mma.sync.aligned.m16n8k16.row.col.f32.f16.f16.f32 {%f2162, %f2161, %f2160, %f2159}, {%r1231, %r1232, %r1233, %r1234}, {%r1290, %r1291}, {%f2162, %f2161, %f2160, %f2159};
	// end inline asm
	st.local.v4.f32 	[%rd1+1888], {%f2162, %f2161, %f2160, %f2159};
	// begin inline asm
	ldmatrix.sync.aligned.m8n8.x2.trans.shared.b16 {%r1299, %r1300}, [%r1301];
	// end inline asm
	// begin inline asm
	mma.sync.aligned.m16n8k16.row.col.f32.f16.f16.f32 {%f2158, %f2157, %f2156, %f2155}, {%r1231, %r1232, %r1233, %r1234}, {%r1299, %r1300}, {%f2158, %f2157, %f2156, %f2155};
	// end inline asm
	st.local.v4.f32 	[%rd1+1904], {%f2158, %f2157, %f2156, %f2155};
	// begin inline asm
	ldmatrix.sync.aligned.m8n8.x2.trans.shared.b16 {%r1308, %r1309}, [%r1310];
	// end inline asm
	// begin inline asm
	mma.sync.aligned.m16n8k16.row.col.f32.f16.f16.f32 {%f2154, %f2153, %f2152, %f2151}, {%r1231, %r1232, %r1233, %r1234}, {%r1308, %r1309}, {%f2154, %f2153, %f2152, %f2151};
	// end inline asm
	st.local.v4.f32 	[%rd1+1920], {%f2154, %f2153, %f2152, %f2151};
	// begin inline asm
	ldmatrix.sync.aligned.m8n8.x2.trans.shared.b16 {%r1317, %r1318}, [%r1319];
	// end inline asm
	// begin inline asm
	mma.sync.aligned.m16n8k16.row.col.f32.f16.f16.f32 {%f2150, %f2149, %f2148, %f2147}, {%r1231, %r1232, %r1233, %r1234}, {%r1317, %r1318}, {%f2150, %f2149, %f2148, %f2147};
	// end inline asm
	st.local.v4.f32 	[%rd1+1936], {%f2150, %f2149, %f2148, %f2147};
	// begin inline asm
	ldmatrix.sync.aligned.m8n8.x2.trans.shared.b16 {%r1326, %r1327}, [%r1328];
	// end inline asm
	// begin inline asm
	mma.sync.aligned.m16n8k16.row.col.f32.f16.f16.f32 {%f2146, %f2145, %f2144, %f2143}, {%r1231, %r1232, %r1233, %r1234}, {%r1326, %r1327}, {%f2146, %f2145, %f2144, %f2143};
	// end inline asm
	st.local.v4.f32 	[%rd1+1952], {%f2146, %f2145, %f2144, %f2143};
	// begin inline asm
	ldmatrix.sync.aligned.m8n8.x2.trans.shared.b16 {%r1335, %r1336}, [%r1337];
	// end inline asm
	// begin inline asm
	mma.sync.aligned.m16n8k16.row.col.f32.f16.f16.f32 {%f2142, %f2141, %f2140, %f2139}, {%r1231, %r1232, %r1233, %r1234}, {%r1335, %r1336}, {%f2142, %f2141, %f2140, %f2139};
	// end inline asm
	st.local.v4.f32 	[%rd1+1968], {%f2142, %f2141, %f2140, %f2139};
	// begin inline asm
	ldmatrix.sync.aligned.m8n8.x2.trans.shared.b16 {%r1344, %r1345}, [%r1346];
	// end inline asm
	// begin inline asm
	mma.sync.aligned.m16n8k16.row.col.f32.f16.f16.f32 {%f2138, %f2137, %f2136, %f2135}, {%r1231, %r1232, %r1233, %r1234}, {%r1344, %r1345}, {%f2138, %f2137, %f2136, %f2135};
	// end inline asm
	st.local.v4.f32 	[%rd1+1984], {%f2138, %f2137, %f2136, %f2135};
	// begin inline asm
	ldmatrix.sync.aligned.m8n8.x2.trans.shared.b16 {%r1353, %r1354}, [%r1355];
	// end inline asm
	// begin inline asm
	mma.sync.aligned.m16n8k16.row.col.f32.f16.f16.f32 {%f2134, %f2133, %f2132, %f2131}, {%r1231, %r1232, %r1233, %r1234}, {%r1353, %r1354}, {%f2134, %f2133, %f2132, %f2131};
	// end inline asm
	st.local.v4.f32 	[%rd1+2000], {%f2134, %f2133, %f2132, %f2131};
	// begin inline asm
	ldmatrix.sync.aligned.m8n8.x2.trans.shared.b16 {%r1362, %r1363}, [%r1364];
	// end inline asm
	// begin inline asm
	mma.sync.aligned.m16n8k16.row.col.f32.f16.f16.f32 {%f2130, %f2129, %f2128, %f2127}, {%r1231, %r1232, %r1233, %r1234}, {%r1362, %r1363}, {%f2130, %f2129, %f2128, %f2127};
	// end inline asm
	st.local.v4.f32 	[%rd1+2016], {%f2130, %f2129, %f2128, %f2127};
	// begin inline asm
	ldmatrix.sync.aligned.m8n8.x2.trans.shared.b16 {%r1371, %r1372}, [%r1373];
	// end inline asm
	// begin inline asm
	mma.sync.aligned.m16n8k16.row.col.f32.f16.f16.f32 {%f2126, %f2125, %f2124, %f2123}, {%r1231, %r1232, %r1233, %r1234}, {%r1371, %r1372}, {%f2126, %f2125, %f2124, %f2123};
	// end inline asm
	st.local.v4.f32 	[%rd1+2032], {%f2126, %f2125, %f2124, %f2123};
	bar.sync 	0;
	add.s32 	%r1516, %r1516, 16;
	setp.lt.s32 	%p28, %r1516, %r1515;
	@%p28 bra 	$L__BB0_2;
$L__BB0_31:
	mov.u32 	%r1390, %tid.x;
	and.b32  	%r1391, %r1390, 31;
	shr.u32 	%r15, %r1391, 2;
	shl.b32 	%r1392, %r1390, 1;
	and.b32  	%r16, %r1392, 6;
	or.b32  	%r17, %r16, 1;
	or.b32  	%r18, %r16, 9;
	or.b32  	%r19, %r16, 17;
	or.b32  	%r20, %r16, 25;
	or.b32  	%r21, %r16, 33;
	or.b32  	%r22, %r16, 41;
	or.b32  	%r23, %r16, 49;
	or.b32  	%r24, %r16, 57;
	or.b32  	%r25, %r16, 65;
	or.b32  	%r26, %r16, 73;
	or.b32  	%r27, %r16, 81;
	or.b32  	%r28, %r16, 89;
	or.b32  	%r29, %r16, 97;
	or.b32  	%r30, %r16, 105;
	or.b32  	%r31, %r16, 113;
	or.b32  	%r32, %r16, 121;
	mov.b32 	%r1531, 0;
	cvt.u64.u32 	%rd4, %r16;
$L__BB0_32:
	ld.param.u32 	%r1473, [gemm_ptx_lone_warp_param_4];
	ld.param.u32 	%r1433, [gemm_ptx_lone_warp_param_3];
	ld.param.u64 	%rd63, [gemm_ptx_lone_warp_param_2];
	cvta.to.global.u64 	%rd2, %rd63;
	setp.ge.s32 	%p29, %r17, %r1473;
	shl.b32 	%r1394, %r1531, 4;
	or.b32  	%r64, %r1394, %r15;
	setp.ge.s32 	%p30, %r64, %r1433;
	mul.wide.u32 	%rd44, %r1531, 256;
	add.s64 	%rd3, %rd1, %rd44;
	mul.lo.s32 	%r65, %r64, %r1473;
	or.b32  	%r66, %r64, 8;
	shl.b32 	%r1395, %r1473, 3;
	add.s32 	%r67, %r65, %r1395;
	or.pred  	%p31, %p30, %p29;
	@%p31 bra 	$L__BB0_34;
	ld.local.v2.f32 	{%f2059, %f2060}, [%rd3];
	add.s32 	%r1396, %r16, %r65;
	mul.wide.s32 	%rd45, %r1396, 4;
	add.s64 	%rd46, %rd2, %rd45;
	st.global.f32 	[%rd46], %f2059;
	st.global.f32 	[%rd46+4], %f2060;
$L__BB0_34:
	ld.param.u32 	%r1474, [gemm_ptx_lone_warp_param_4];
	ld.param.u32 	%r1434, [gemm_ptx_lone_warp_param_3];
	setp.ge.s32 	%p32, %r66, %r1434;
	setp.ge.s32 	%p33, %r17, %r1474;
	or.pred  	%p34, %p32, %p33;
	@%p34 bra 	$L__BB0_36;
	ld.local.v2.f32 	{%f2061, %f2062}, [%rd3+8];
	add.s32 	%r1398, %r16, %r67;
	mul.wide.s32 	%rd47, %r1398, 4;
	add.s64 	%rd48, %rd2, %rd47;
	st.global.f32 	[%rd48], %f2061;
	st.global.f32 	[%rd48+4], %f2062;
$L__BB0_36:
	ld.param.u32 	%r1475, [gemm_ptx_lone_warp_param_4];
	ld.param.u32 	%r1435, [gemm_ptx_lone_warp_param_3];
	setp.ge.s32 	%p35, %r64, %r1435;
	setp.ge.s32 	%p36, %r18, %r1475;
	cvt.s64.s32 	%rd49, %r65;
	add.s64 	%rd50, %rd4, %rd49;
	shl.b64 	%rd51, %rd50, 2;
	add.s64 	%rd5, %rd2, %rd51;
	or.pred  	%p37, %p35, %p36;
	@%p37 bra 	$L__BB0_38;
	ld.local.v2.f32 	{%f2063, %f2064}, [%rd3+16];
	st.global.f32 	[%rd5+32], %f2063;
	st.global.f32 	[%rd5+36], %f2064;
$L__BB0_38:
	ld.param.u32 	%r1476, [gemm_ptx_lone_warp_param_4];
	ld.param.u32 	%r1436, [gemm_ptx_lone_warp_param_3];
	setp.ge.s32 	%p38, %r66, %r1436;
	setp.ge.s32 	%p39, %r18, %r1476;
	cvt.s64.s32 	%rd52, %r67;
	add.s64 	%rd53, %rd4, %rd52;
	shl.b64 	%rd54, %rd53, 2;
	add.s64 	%rd6, %rd2, %rd54;
	or.pred  	%p40, %p38, %p39;
	@%p40 bra 	$L__BB0_40;
	ld.local.v2.f32 	{%f2065, %f2066}, [%rd3+24];
	st.global.f32 	[%rd6+32], %f2065;
	st.global.f32 	[%rd6+36], %f2066;
$L__BB0_40:
	ld.param.u32 	%r1477, [gemm_ptx_lone_warp_param_4];
	ld.param.u32 	%r1437, [gemm_ptx_lone_warp_param_3];
	setp.ge.s32 	%p41, %r64, %r1437;
	setp.ge.s32 	%p42, %r19, %r1477;
	or.pred  	%p43, %p41, %p42;
	@%p43 bra 	$L__BB0_42;
	ld.local.v2.f32 	{%f2067, %f2068}, [%rd3+32];
	st.global.f32 	[%rd5+64], %f2067;
	st.global.f32 	[%rd5+68], %f2068;
$L__BB0_42:
	ld.param.u32 	%r1478, [gemm_ptx_lone_warp_param_4];
	ld.param.u32 	%r1438, [gemm_ptx_lone_warp_param_3];
	setp.ge.s32 	%p44, %r66, %r1438;
	setp.ge.s32 	%p45, %r19, %r1478;
	or.pred  	%p46, %p44, %p45;
	@%p46 bra 	$L__BB0_44;
	ld.local.v2.f32 	{%f2069, %f2070}, [%rd3+40];
	st.global.f32 	[%rd6+64], %f2069;
	st.global.f32 	[%rd6+68], %f2070;
$L__BB0_44:
	ld.param.u32 	%r1479, [gemm_ptx_lone_warp_param_4];
	ld.param.u32 	%r1439, [gemm_ptx_lone_warp_param_3];
	setp.ge.s32 	%p47, %r64, %r1439;
	setp.ge.s32 	%p48, %r20, %r1479;
	or.pred  	%p49, %p47, %p48;
	@%p49 bra 	$L__BB0_46;
	ld.local.v2.f32 	{%f2071, %f2072}, [%rd3+48];
	st.global.f32 	[%rd5+96], %f2071;
	st.global.f32 	[%rd5+100], %f2072;
$L__BB0_46:
	ld.param.u32 	%r1480, [gemm_ptx_lone_warp_param_4];
	ld.param.u32 	%r1440, [gemm_ptx_lone_warp_param_3];
	setp.ge.s32 	%p50, %r66, %r1440;
	setp.ge.s32 	%p51, %r20, %r1480;
	or.pred  	%p52, %p50, %p51;
	@%p52 bra 	$L__BB0_48;
	ld.local.v2.f32 	{%f2073, %f2074}, [%rd3+56];
	st.global.f32 	[%rd6+96], %f2073;
	st.global.f32 	[%rd6+100], %f2074;
$L__BB0_48:
	ld.param.u32 	%r1481, [gemm_ptx_lone_warp_param_4];
	ld.param.u32 	%r1441, [gemm_ptx_lone_warp_param_3];
	setp.ge.s32 	%p53, %r64, %r1441;
	setp.ge.s32 	%p54, %r21, %r1481;
	or.pred  	%p55, %p53, %p54;
	@%p55 bra 	$L__BB0_50;
	ld.local.v2.f32 	{%f2075, %f2076}, [%rd3+64];
	st.global.f32 	[%rd5+128], %f2075;
	st.global.f32 	[%rd5+132], %f2076;
$L__BB0_50:
	ld.param.u32 	%r1482, [gemm_ptx_lone_warp_param_4];
	ld.param.u32 	%r1442, [gemm_ptx_lone_warp_param_3];
	setp.ge.s32 	%p56, %r66, %r1442;
	setp.ge.s32 	%p57, %r21, %r1482;
	or.pred  	%p58, %p56, %p57;
	@%p58 bra 	$L__BB0_52;
	ld.local.v2.f32 	{%f2077, %f2078}, [%rd3+72];
	st.global.f32 	[%rd6+128], %f2077;
	st.global.f32 	[%rd6+132], %f2078;
$L__BB0_52:
	ld.param.u32 	%r1483, [gemm_ptx_lone_warp_param_4];
	ld.param.u32 	%r1443, [gemm_ptx_lone_warp_param_3];
	setp.ge.s32 	%p59, %r64, %r1443;
	setp.ge.s32 	%p60, %r22, %r1483;
	or.pred  	%p61, %p59, %p60;
	@%p61 bra 	$L__BB0_54;
	ld.local.v2.f32 	{%f2079, %f2080}, [%rd3+80];
	st.global.f32 	[%rd5+160], %f2079;
	st.global.f32 	[%rd5+164], %f2080;
$L__BB0_54:
	ld.param.u32 	%r1484, [gemm_ptx_lone_warp_param_4];
	ld.param.u32 	%r1444, [gemm_ptx_lone_warp_param_3];
	setp.ge.s32 	%p62, %r66, %r1444;
	setp.ge.s32 	%p63, %r22, %r1484;
	or.pred  	%p64, %p62, %p63;
	@%p64 bra 	$L__BB0_56;
	ld.local.v2.f32 	{%f2081, %f2082}, [%rd3+88];
	st.global.f32 	[%rd6+160], %f2081;
	st.global.f32 	[%rd6+164], %f2082;
$L__BB0_56:
	ld.param.u32 	%r1485, [gemm_ptx_lone_warp_param_4];
	ld.param.u32 	%r1445, [gemm_ptx_lone_warp_param_3];
	setp.ge.s32 	%p65, %r64, %r1445;
	setp.ge.s32 	%p66, %r23, %r1485;
	or.pred  	%p67, %p65, %p66;
	@%p67 bra 	$L__BB0_58;
	ld.local.v2.f32 	{%f2083, %f2084}, [%rd3+96];
	st.global.f32 	[%rd5+192], %f2083;
	st.global.f32 	[%rd5+196], %f2084;
$L__BB0_58:
	ld.param.u32 	%r1486, [gemm_ptx_lone_warp_param_4];
	ld.param.u32 	%r1446, [gemm_ptx_lone_warp_param_3];
	setp.ge.s32 	%p68, %r66, %r1446;
	setp.ge.s32 	%p69, %r23, %r1486;
	or.pred  	%p70, %p68, %p69;
	@%p70 bra 	$L__BB0_60;
	ld.local.v2.f32 	{%f2085, %f2086}, [%rd3+104];
	st.global.f32 	[%rd6+192], %f2085;
	st.global.f32 	[%rd6+196], %f2086;
$L__BB0_60:
	ld.param.u32 	%r1487, [gemm_ptx_lone_warp_param_4];
	ld.param.u32 	%r1447, [gemm_ptx_lone_warp_param_3];
	setp.ge.s32 	%p71, %r64, %r1447;
	setp.ge.s32 	%p72, %r24, %r1487;
	or.pred  	%p73, %p71, %p72;
	@%p73 bra 	$L__BB0_62;
	ld.local.v2.f32 	{%f2087, %f2088}, [%rd3+112];
	st.global.f32 	[%rd5+224], %f2087;
	st.global.f32 	[%rd5+228], %f2088;
$L__BB0_62:
	ld.param.u32 	%r1488, [gemm_ptx_lone_warp_param_4];
	ld.param.u32 	%r1448, [gemm_ptx_lone_warp_param_3];
	setp.ge.s32 	%p74, %r66, %r1448;
	setp.ge.s32 	%p75, %r24, %r1488;
	or.pred  	%p76, %p74, %p75;
	@%p76 bra 	$L__BB0_64;
	ld.local.v2.f32 	{%f2089, %f2090}, [%rd3+120];
	st.global.f32 	[%rd6+224], %f2089;
	st.global.f32 	[%rd6+228], %f2090;
$L__BB0_64:
	ld.param.u32 	%r1489, [gemm_ptx_lone_warp_param_4];
	ld.param.u32 	%r1449, [gemm_ptx_lone_warp_param_3];
	setp.ge.s32 	%p77, %r64, %r1449;
	setp.ge.s32 	%p78, %r25, %r1489;
	or.pred  	%p79, %p77, %p78;
	@%p79 bra 	$L__BB0_66;
	ld.local.v2.f32 	{%f2091, %f2092}, [%rd3+128];
	st.global.f32 	[%rd5+256], %f2091;
	st.global.f32 	[%rd5+260], %f2092;
$L__BB0_66:
	ld.param.u32 	%r1490, [gemm_ptx_lone_warp_param_4];
	ld.param.u32 	%r1450, [gemm_ptx_lone_warp_param_3];
	setp.ge.s32 	%p80, %r66, %r1450;
	setp.ge.s32 	%p81, %r25, %r1490;
	or.pred  	%p82, %p80, %p81;
	@%p82 bra 	$L__BB0_68;
	ld.local.v2.f32 	{%f2093, %f2094}, [%rd3+136];
	st.global.f32 	[%rd6+256], %f2093;
	st.global.f32 	[%rd6+260], %f2094;
$L__BB0_68:
	ld.param.u32 	%r1491, [gemm_ptx_lone_warp_param_4];
	ld.param.u32 	%r1451, [gemm_ptx_lone_warp_param_3];
	setp.ge.s32 	%p83, %r64, %r1451;
	setp.ge.s32 	%p84, %r26, %r1491;
	or.pred  	%p85, %p83, %p84;
	@%p85 bra 	$L__BB0_70;
	ld.local.v2.f32 	{%f2095, %f2096}, [%rd3+144];
	st.global.f32 	[%rd5+288], %f2095;
	st.global.f32 	[%rd5+292], %f2096;
$L__BB0_70:
	ld.param.u32 	%r1492, [gemm_ptx_lone_warp_param_4];
	ld.param.u32 	%r1452, [gemm_ptx_lone_warp_param_3];
	setp.ge.s32 	%p86, %r66, %r1452;
	setp.ge.s32 	%p87, %r26, %r1492;
	or.pred  	%p88, %p86, %p87;
	@%p88 bra 	$L__BB0_72;
	ld.local.v2.f32 	{%f2097, %f2098}, [%rd3+152];
	st.global.f32 	[%rd6+288], %f2097;
	st.global.f32 	[%rd6+292], %f2098;
$L__BB0_72:
	ld.param.u32 	%r1493, [gemm_ptx_lone_warp_param_4];
	ld.param.u32 	%r1453, [gemm_ptx_lone_warp_param_3];
	setp.ge.s32 	%p89, %r64, %r1453;
	setp.ge.s32 	%p90, %r27, %r1493;
	or.pred  	%p91, %p89, %p90;
	@%p91 bra 	$L__BB0_74;
	ld.local.v2.f32 	{%f2099, %f2100}, [%rd3+160];
	st.global.f32 	[%rd5+320], %f2099;
	st.global.f32 	[%rd5+324], %f2100;
$L__BB0_74:
	ld.param.u32 	%r1494, [gemm_ptx_lone_warp_param_4];
	ld.param.u32 	%r1454, [gemm_ptx_lone_warp_param_3];
	setp.ge.s32 	%p92, %r66, %r1454;
	setp.ge.s32 	%p93, %r27, %r1494;
	or.pred  	%p94, %p92, %p93;
	@%p94 bra 	$L__BB0_76;
	ld.local.v2.f32 	{%f2101, %f2102}, [%rd3+168];
	st.global.f32 	[%rd6+320], %f2101;
	st.global.f32 	[%rd6+324], %f2102;
$L__BB0_76:
	ld.param.u32 	%r1495, [gemm_ptx_lone_warp_param_4];
	ld.param.u32 	%r1455, [gemm_ptx_lone_warp_param_3];
	setp.ge.s32 	%p95, %r64, %r1455;
	setp.ge.s32 	%p96, %r28, %r1495;
	or.pred  	%p97, %p95, %p96;
	@%p97 bra 	$L__BB0_78;
	ld.local.v2.f32 	{%f2103, %f2104}, [%rd3+176];
	st.global.f32 	[%rd5+352], %f2103;
	st.global.f32 	[%rd5+356], %f2104;
$L__BB0_78:
	ld.param.u32 	%r1496, [gemm_ptx_lone_warp_param_4];
	ld.param.u32 	%r1456, [gemm_ptx_lone_warp_param_3];
	setp.ge.s32 	%p98, %r66, %r1456;
	setp.ge.s32 	%p99, %r28, %r1496;
	or.pred  	%p100, %p98, %p99;
	@%p100 bra 	$L__BB0_80;
	ld.local.v2.f32 	{%f2105, %f2106}, [%rd3+184];
	st.global.f32 	[%rd6+352], %f2105;
	st.global.f32 	[%rd6+356], %f2106;
$L__BB0_80:
	ld.param.u32 	%r1497, [gemm_ptx_lone_warp_param_4];
	ld.param.u32 	%r1457, [gemm_ptx_lone_warp_param_3];
	setp.ge.s32 	%p101, %r64, %r1457;
	setp.ge.s32 	%p102, %r29, %r1497;
	or.pred  	%p103, %p101, %p102;
	@%p103 bra 	$L__BB0_82;
	ld.local.v2.f32 	{%f2107, %f2108}, [%rd3+192];
	st.global.f32 	[%rd5+384], %f2107;
	st.global.f32 	[%rd5+388], %f2108;
$L__BB0_82:
	ld.param.u32 	%r1498, [gemm_ptx_lone_warp_param_4];
	ld.param.u32 	%r1458, [gemm_ptx_lone_warp_param_3];
	setp.ge.s32 	%p104, %r66, %r1458;
	setp.ge.s32 	%p105, %r29, %r1498;
	or.pred  	%p106, %p104, %p105;
	@%p106 bra 	$L__BB0_84;
	ld.local.v2.f32 	{%f2109, %f2110}, [%rd3+200];
	st.global.f32 	[%rd6+384], %f2109;
	st.global.f32 	[%rd6+388], %f2110;
$L__BB0_84:
	ld.param.u32 	%r1499, [gemm_ptx_lone_warp_param_4];
	ld.param.u32 	%r1459, [gemm_ptx_lone_warp_param_3];
	setp.ge.s32 	%p107, %r64, %r1459;
	setp.ge.s32 	%p108, %r30, %r1499;
	or.pred  	%p109, %p107, %p108;
	@%p109 bra 	$L__BB0_86;
	ld.local.v2.f32 	{%f2111, %f2112}, [%rd3+208];
	st.global.f32 	[%rd5+416], %f2111;
	st.global.f32 	[%rd5+420], %f2112;
$L__BB0_86:
	ld.param.u32 	%r1500, [gemm_ptx_lone_warp_param_4];
	ld.param.u32 	%r1460, [gemm_ptx_lone_warp_param_3];
	setp.ge.s32 	%p110, %r66, %r1460;
	setp.ge.s32 	%p111, %r30, %r1500;
	or.pred  	%p112, %p110, %p111;
	@%p112 bra 	$L__BB0_88;
	ld.local.v2.f32 	{%f2113, %f2114}, [%rd3+216];
	st.global.f32 	[%rd6+416], %f2113;
	st.global.f32 	[%rd6+420], %f2114;
$L__BB0_88:
	ld.param.u32 	%r1501, [gemm_ptx_lone_warp_param_4];
	ld.param.u32 	%r1461, [gemm_ptx_lone_warp_param_3];
	setp.ge.s32 	%p113, %r64, %r1461;
	setp.ge.s32 	%p114, %r31, %r1501;
	or.pred  	%p115, %p113, %p114;
	@%p115 bra 	$L__BB0_90;
	ld.local.v2.f32 	{%f2115, %f2116}, [%rd3+224];
	st.global.f32 	[%rd5+448], %f2115;
	st.global.f32 	[%rd5+452], %f2116;
$L__BB0_90:
	ld.param.u32 	%r1502, [gemm_ptx_lone_warp_param_4];
	ld.param.u32 	%r1462, [gemm_ptx_lone_warp_param_3];
	setp.ge.s32 	%p116, %r66, %r1462;
	setp.ge.s32 	%p117, %r31, %r1502;
	or.pred  	%p118, %p116, %p117;
	@%p118 bra 	$L__BB0_92;
	ld.local.v2.f32 	{%f2117, %f2118}, [%rd3+232];
	st.global.f32 	[%rd6+448], %f2117;
	st.global.f32 	[%rd6+452], %f2118;
$L__BB0_92:
	ld.param.u32 	%r1503, [gemm_ptx_lone_warp_param_4];
	ld.param.u32 	%r1463, [gemm_ptx_lone_warp_param_3];
	setp.ge.s32 	%p119, %r64, %r1463;
	setp.ge.s32 	%p120, %r32, %r1503;
	or.pred  	%p121, %p119, %p120;
	@%p121 bra 	$L__BB0_94;
	ld.local.v2.f32 	{%f2119, %f2120}, [%rd3+240];
	st.global.f32 	[%rd5+480], %f2119;
	st.global.f32 	[%rd5+484], %f2120;
$L__BB0_94:
	ld.param.u32 	%r1504, [gemm_ptx_lone_warp_param_4];
	ld.param.u32 	%r1464, [gemm_ptx_lone_warp_param_3];
	setp.ge.s32 	%p122, %r66, %r1464;
	setp.ge.s32 	%p123, %r32, %r1504;
	or.pred  	%p124, %p122, %p123;
	@%p124 bra 	$L__BB0_96;
	ld.local.v2.f32 	{%f2121, %f2122}, [%rd3+248];
	st.global.f32 	[%rd6+480], %f2121;
	st.global.f32 	[%rd6+484], %f2122;
$L__BB0_96:
	add.s32 	%r1531, %r1531, 1;
	setp.ne.s32 	%p125, %r1531, 8;
	@%p125 bra 	$L__BB0_32;
	ret;

}


// ===== COMPILED SASS (sm_100) =====

	.target	sm_100

	.elftype	@"ET_EXEC"


//--------------------- .note.nv.tkinfo           --------------------------
	.section	.note.nv.tkinfo,"",@"SHT_NOTE"
	.sectionflags	@"SHF_NOTE_NV_TKINFO"
	.tkinfo
        /*0018*/ 	.word	0x00000002
        /*0030*/ 	.string	""
        /*0030*/ 	.string	"ptxas"
        /*0030*/ 	.string	"Cuda compilation tools, release 13.0, V13.0.88"
        /*0030*/ 	.string	"Build cuda_13.0.r13.0/compiler.36424714_0"
        /*0030*/ 	.string	"-arch sm_100 -m 64 "



//--------------------- .note.nv.cuinfo           --------------------------
	.section	.note.nv.cuinfo,"",@"SHT_NOTE"
	.sectionflags	@"SHF_NOTE_NV_CUINFO"
        /*0018*/ 	.short	0x0002
        /*001a*/ 	.short	0x0064
        /*001c*/ 	.short	0x0082
	.zero		2


//--------------------- .nv.info                  --------------------------
	.section	.nv.info,"",@"SHT_CUDA_INFO"
	.align	4


	//----- nvinfo : EIATTR_REGCOUNT
	.align		4
        /*0000*/ 	.byte	0x04, 0x2f
        /*0002*/ 	.short	(.L_1 - .L_0)
	.align		4
.L_0:
        /*0004*/ 	.word	index@(gemm_ptx_lone_warp)
        /*0008*/ 	.word	0x000000ff


	//----- nvinfo : EIATTR_FRAME_SIZE
	.align		4
.L_1:
        /*000c*/ 	.byte	0x04, 0x11
        /*000e*/ 	.short	(.L_3 - .L_2)
	.align		4
.L_2:
        /*0010*/ 	.word	index@(gemm_ptx_lone_warp)
        /*0014*/ 	.word	0x00001030


	//----- nvinfo : EIATTR_MIN_STACK_SIZE
	.align		4
.L_3:
        /*0018*/ 	.byte	0x04, 0x12
        /*001a*/ 	.short	(.L_5 - .L_4)
	.align		4
.L_4:
        /*001c*/ 	.word	index@(gemm_ptx_lone_warp)
        /*0020*/ 	.word	0x00001030
.L_5:


//--------------------- .nv.compat                --------------------------
	.section	.nv.compat,"",@"SHT_CUDA_COMPAT_INFO"
	.align	4
        /*0000*/ 	.byte	0x02, 0x09, 0x00, 0x00, 0x02, 0x02, 0x01, 0x00, 0x02, 0x05, 0x05, 0x00, 0x03, 0x07, 0x01, 0x01
        /*0010*/ 	.byte	0x02, 0x03, 0x00, 0x00, 0x02, 0x06, 0x01, 0x00, 0x04, 0x0b, 0x08, 0x00, 0x09, 0x00, 0x00, 0x00
        /*0020*/ 	.byte	0x00, 0x00, 0x00, 0x00


//--------------------- .nv.info.gemm_ptx_lone_warp --------------------------
	.section	.nv.info.gemm_ptx_lone_warp,"",@"SHT_CUDA_INFO"
	.sectionflags	@""
	.align	4


	//----- nvinfo : EIATTR_CUDA_API_VERSION
	.align		4
        /*0000*/ 	.byte	0x04, 0x37
        /*0002*/ 	.short	(.L_7 - .L_6)
.L_6:
        /*0004*/ 	.word	0x00000082


	//----- nvinfo : EIATTR_KPARAM_INFO
	.align		4
.L_7:
        /*0008*/ 	.byte	0x04, 0x17
        /*000a*/ 	.short	(.L_9 - .L_8)
.L_8:
        /*000c*/ 	.word	0x00000000
        /*0010*/ 	.short	0x0005
        /*0012*/ 	.short	0x0020
        /*0014*/ 	.byte	0x00, 0xf0, 0x11, 0x00


	//----- nvinfo : EIATTR_KPARAM_INFO
	.align		4
.L_9:
        /*0018*/ 	.byte	0x04, 0x17
        /*001a*/ 	.short	(.L_11 - .L_10)
.L_10:
        /*001c*/ 	.word	0x00000000
        /*0020*/ 	.short	0x0004
        /*0022*/ 	.short	0x001c
        /*0024*/ 	.byte	0x00, 0xf0, 0x11, 0x00


	//----- nvinfo : EIATTR_KPARAM_INFO
	.align		4
.L_11:
        /*0028*/ 	.byte	0x04, 0x17
        /*002a*/ 	.short	(.L_13 - .L_12)
.L_12:
        /*002c*/ 	.word	0x00000000
        /*0030*/ 	.short	0x0003
        /*0032*/ 	.short	0x0018
        /*0034*/ 	.byte	0x00, 0xf0, 0x11, 0x00


	//----- nvinfo : EIATTR_KPARAM_INFO
	.align		4
.L_13:
        /*0038*/ 	.byte	0x04, 0x17
        /*003a*/ 	.short	(.L_15 - .L_14)
.L_14:
        /*003c*/ 	.word	0x00000000
        /*0040*/ 	.short	0x0002
        /*0042*/ 	.short	0x0010
        /*0044*/ 	.byte	0x00, 0xf5, 0x21, 0x00


	//----- nvinfo : EIATTR_KPARAM_INFO
	.align		4
.L_15:
        /*0048*/ 	.byte	0x04, 0x17
        /*004a*/ 	.short	(.L_17 - .L_16)
.L_16:
        /*004c*/ 	.word	0x00000000
        /*0050*/ 	.short	0x0001
        /*0052*/ 	.short	0x0008
        /*0054*/ 	.byte	0x00, 0xf5, 0x21, 0x00


	//----- nvinfo : EIATTR_KPARAM_INFO
	.align		4
.L_17:
        /*0058*/ 	.byte	0x04, 0x17
        /*005a*/ 	.short	(.L_19 - .L_18)
.L_18:
        /*005c*/ 	.word	0x00000000
        /*0060*/ 	.short	0x0000
        /*0062*/ 	.short	0x0000
        /*0064*/ 	.byte	0x00, 0xf5, 0x21, 0x00


	//----- nvinfo : EIATTR_SPARSE_MMA_MASK
	.align		4
.L_19:
        /*0068*/ 	.byte	0x03, 0x50
        /*006a*/ 	.short	0x0000


	//----- nvinfo : EIATTR_MAXREG_COUNT
	.align		4
        /*006c*/ 	.byte	0x03, 0x1b
        /*006e*/ 	.short	0x00ff


	//----- nvinfo : EIATTR_NUM_BARRIERS
	.align		4
        /*0070*/ 	.byte	0x02, 0x4c
        /*0072*/ 	.byte	0x01
	.zero		1


	//----- nvinfo : EIATTR_ANNOTATIONS
	.align		4
        /*0074*/ 	.byte	0x04, 0x55
        /*0076*/ 	.short	(.L_21 - .L_20)


	//   ....[0]....
.L_20:
        /*0078*/ 	.word	0x00000001
        /*007c*/ 	.byte	0xa0, 0x08, 0x00, 0x00, 0x01, 0x00, 0x00, 0x00, 0xe0, 0x08, 0x00, 0x00, 0x01, 0x00, 0x00, 0x00
        /* <DEDUP_REMOVED lines=367> */
        /*177c*/ 	.byte	0x90, 0x6b, 0x00, 0x00, 0x01, 0x00, 0x00, 0x00, 0xb0, 0x6b, 0x00, 0x00


	//----- nvinfo : EIATTR_MERCURY_ISA_VERSION
	.align		4
.L_21:
        /*1788*/ 	.byte	0x03, 0x5f
        /*178a*/ 	.short	0x0101


	//----- nvinfo : EIATTR_VRC_CTA_INIT_COUNT
	.align		4
        /*178c*/ 	.byte	0x02, 0x4a
	.zero		1
	.zero		1


	//----- nvinfo : EIATTR_EXIT_INSTR_OFFSETS
	.align		4
        /*1790*/ 	.byte	0x04, 0x1c
        /*1792*/ 	.short	(.L_23 - .L_22)


	//   ....[0]....
.L_22:
        /*1794*/ 	.word	0x00007b00


	//----- nvinfo : EIATTR_CRS_STACK_SIZE
	.align		4
.L_23:
        /*1798*/ 	.byte	0x04, 0x1e
        /*179a*/ 	.short	(.L_25 - .L_24)
.L_24:
        /*179c*/ 	.word	0x00000000


	//----- nvinfo : EIATTR_CBANK_PARAM_SIZE
	.align		4
.L_25:
        /*17a0*/ 	.byte	0x03, 0x19
        /*17a2*/ 	.short	0x0024


	//----- nvinfo : EIATTR_PARAM_CBANK
	.align		4
        /*17a4*/ 	.byte	0x04, 0x0a
        /*17a6*/ 	.short	(.L_27 - .L_26)
	.align		4
.L_26:
        /*17a8*/ 	.word	index@(.nv.constant0.gemm_ptx_lone_warp)
        /*17ac*/ 	.short	0x0380
        /*17ae*/ 	.short	0x0024


	//----- nvinfo : EIATTR_SW_WAR
	.align		4
.L_27:
        /*17b0*/ 	.byte	0x04, 0x36
        /*17b2*/ 	.short	(.L_29 - .L_28)
.L_28:
        /*17b4*/ 	.word	0x00000008
.L_29:


//--------------------- .nv.callgraph             --------------------------
	.section	.nv.callgraph,"",@"SHT_CUDA_CALLGRAPH"
	.align	4
	.sectionentsize	8
	.align		4
        /*0000*/ 	.word	0x00000000
	.align		4
        /*0004*/ 	.word	0xffffffff
	.align		4
        /*0008*/ 	.word	0x00000000
	.align		4
        /*000c*/ 	.word	0xfffffffe
	.align		4
        /*0010*/ 	.word	0x00000000
	.align		4
        /*0014*/ 	.word	0xfffffffd
	.align		4
        /*0018*/ 	.word	0x00000000
	.align		4
        /*001c*/ 	.word	0xfffffffc


//--------------------- .text.gemm_ptx_lone_warp  --------------------------
	.section	.text.gemm_ptx_lone_warp,"ax",@progbits
	.align	128
        .global         gemm_ptx_lone_warp
        .type           gemm_ptx_lone_warp,@function
        .size           gemm_ptx_lone_warp,(.L_x_10 - gemm_ptx_lone_warp)
        .other          gemm_ptx_lone_warp,@"STO_CUDA_ENTRY STV_DEFAULT"
gemm_ptx_lone_warp:
.text.gemm_ptx_lone_warp:
[----:B------:R-:W0:Y:S01]  /*0000*/  LDC R1, c[0x0][0x37c] ;  /* 0x0000df00ff017b82 */ /* 0x000e220000000800 */
[----:B------:R-:W1:Y:S01]  /*0010*/  LDCU UR4, c[0x0][0x3a0] ;  /* 0x00007400ff0477ac */ /* 0x000e620008000800 */
[----:B0-----:R-:W-:Y:S01]  /*0020*/  VIADD R1, R1, 0xffffefd0 ;  /* 0xffffefd001017836 */ /* 0x001fe20000000000 */
[----:B------:R-:W0:Y:S04]  /*0030*/  LDCU.64 UR8, c[0x0][0x358] ;  /* 0x00006b00ff0877ac */ /* 0x000e280008000a00 */
[----:B------:R2:W-:Y:S04]  /*0040*/  STL.128 [R1], RZ ;  /* 0x000000ff01007387 */ /* 0x0005e80000100c00 */
[----:B------:R2:W-:Y:S04]  /*0050*/  STL.128 [R1+0x10], RZ ;  /* 0x000010ff01007387 */ /* 0x0005e80000100c00 */
[----:B------:R2:W-:Y:S04]  /*0060*/  STL.128 [R1+0x20], RZ ;  /* 0x000020ff01007387 */ /* 0x0005e80000100c00 */
[----:B------:R2:W-:Y:S01]  /*0070*/  STL.128 [R1+0x30], RZ ;  /* 0x000030ff01007387 */ /* 0x0005e20000100c00 */
[----:B-1----:R-:W-:-:S03]  /*0080*/  UISETP.GE.AND UP0, UPT, UR4, 0x1, UPT ;  /* 0x000000010400788c */ /* 0x002fc6000bf06270 */
[----:B------:R2:W-:Y:S04]  /*0090*/  STL.128 [R1+0x40], RZ ;  /* 0x000040ff01007387 */ /* 0x0005e80000100c00 */
        /* <DEDUP_REMOVED lines=122> */
[----:B------:R2:W-:Y:S01]  /*0840*/  STL.128 [R1+0x7f0], RZ ;  /* 0x0007f0ff01007387 */ /* 0x0005e20000100c00 */
[----:B0-----:R-:W-:Y:S05]  /*0850*/  BRA.U !UP0, `(.L_x_0) ;  /* 0x00000065089c7547 */ /* 0x001fea000b800000 */
[----:B------:R-:W0:Y:S01]  /*0860*/  S2R R0, SR_TID.X ;  /* 0x0000000000007919 */ /* 0x000e220000002100 */
[----:B------:R-:W-:Y:S02]  /*0870*/  CS2R R30, SRZ ;  /* 0x00000000001e7805 */ /* 0x000fe4000001ff00 */
[----:B------:R-:W-:Y:S02]  /*0880*/  CS2R R28, SRZ ;  /* 0x00000000001c7805 */ /* 0x000fe4000001ff00 */
[----:B------:R-:W-:Y:S01]  /*0890*/  CS2R R34, SRZ ;  /* 0x0000000000227805 */ /* 0x000fe2000001ff00 */
[----:B------:R1:W-:Y:S01]  /*08a0*/  STL [R1+0xcac], RZ ;  /* 0x000cacff01007387 */ /* 0x0003e20000100800 */
[----:B------:R-:W-:Y:S02]  /*08b0*/  CS2R R32, SRZ ;  /* 0x0000000000207805 */ /* 0x000fe4000001ff00 */
[----:B------:R-:W-:Y:S02]  /*08c0*/  CS2R R38, SRZ ;  /* 0x0000000000267805 */ /* 0x000fe4000001ff00 */
[----:B------:R-:W-:Y:S01]  /*08d0*/  CS2R R36, SRZ ;  /* 0x0000000000247805 */ /* 0x000fe2000001ff00 */
[----:B------:R1:W-:Y:S01]  /*08e0*/  STL [R1+0xca8], RZ ;  /* 0x000ca8ff01007387 */ /* 0x0003e20000100800 */
[----:B------:R-:W-:-:S02]  /*08f0*/  CS2R R42, SRZ ;  /* 0x00000000002a7805 */ /* 0x000fc4000001ff00 */
        /* <DEDUP_REMOVED lines=23> */
[----:B0-----:R-:W-:-:S02]  /*0a70*/  LOP3.LUT R250, R0, 0x1f, RZ, 0xc0, !PT ;  /* 0x0000001f00fa7812 */ /* 0x001fc400078ec0ff */
[----:B------:R-:W-:Y:S02]  /*0a80*/  CS2R R70, SRZ ;  /* 0x0000000000467805 */ /* 0x000fe4000001ff00 */
[----:B------:R-:W-:Y:S01]  /*0a90*/  CS2R R68, SRZ ;  /* 0x0000000000447805 */ /* 0x000fe2000001ff00 */
[----:B------:R1:W-:Y:S01]  /*0aa0*/  STL [R1+0xc8c], RZ ;  /* 0x000c8cff01007387 */ /* 0x0003e20000100800 */
[----:B------:R-:W-:Y:S02]  /*0ab0*/  LOP3.LUT R251, R250, 0x60, RZ, 0xfc, !PT ;  /* 0x00000060fafb7812 */ /* 0x000fe400078efcff */
        /* <DEDUP_REMOVED lines=87> */
[----:B------:R-:W-:Y:S02]  /*1030*/  SHF.R.U32.HI R251, RZ, 0x4, R251 ;  /* 0x00000004fffb7819 */ /* 0x000fe400000116fb */
        /* <DEDUP_REMOVED lines=20> */
[----:B------:R-:W-:Y:S01]  /*1180*/  LOP3.LUT R0, R0, 0xf, RZ, 0xc0, !PT ;  /* 0x0000000f00007812 */ /* 0x000fe200078ec0ff */
[----:B------:R-:W-:Y:S01]  /*1190*/  UMOV UR4, URZ ;  /* 0x000000ff00047c82 */ /* 0x000fe20008000000 */
[----:B------:R1:W-:Y:S04]  /*11a0*/  STL [R1+0xc1c], RZ ;  /* 0x000c1cff01007387 */ /* 0x0003e80000100800 */
        /* <DEDUP_REMOVED lines=262> */
[----:B------:R1:W-:Y:S02]  /*2210*/  STL [R1+0x800], RZ ;  /* 0x000800ff01007387 */ /* 0x0003e40000100800 */
.L_x_5:
[----:B0-----:R-:W0:Y:S01]  /*2220*/  S2R R2, SR_TID.X ;  /* 0x0000000000027919 */ /* 0x001e220000002100 */
[----:B------:R-:W3:Y:S01]  /*2230*/  LDCU UR10, c[0x0][0x3a0] ;  /* 0x00007400ff0a77ac */ /* 0x000ee20008000800 */
[----:B------:R-:W4:Y:S01]  /*2240*/  S2UR UR6, SR_CgaCtaId ;  /* 0x00000000000679c3 */ /* 0x000f220000008800 */
[C---:B-----5:R-:W-:Y:S01]  /*2250*/  LOP3.LUT R216, R250.reuse, 0x40, RZ, 0xfc, !PT ;  /* 0x00000040fad87812 */ /* 0x060fe200078efcff */
[----:B------:R-:W5:Y:S01]  /*2260*/  S2R R3, SR_TID.X ;  /* 0x0000000000037919 */ /* 0x000f620000002100 */
[----:B------:R-:W-:Y:S01]  /*2270*/  LOP3.LUT R217, R250, 0x20, RZ, 0xfc, !PT ;  /* 0x00000020fad97812 */ /* 0x000fe200078efcff */
[----:B------:R-:W-:Y:S01]  /*2280*/  UMOV UR5, 0x400 ;  /* 0x0000040000057882 */ /* 0x000fe20000000000 */
[----:B------:R-:W-:Y:S01]  /*2290*/  SHF.R.U32.HI R216, RZ, 0x4, R216 ;  /* 0x00000004ffd87819 */ /* 0x000fe200000116d8 */
[----:B------:R-:W-:Y:S01]  /*22a0*/  BSSY.RECONVERGENT B0, `(.L_x_1) ;  /* 0x0000048000007945 */ /* 0x000fe20003800200 */
[----:B------:R-:W-:Y:S01]  /*22b0*/  SHF.R.U32.HI R217, RZ, 0x4, R217 ;  /* 0x00000004ffd97819 */ /* 0x000fe200000116d9 */
[----:B------:R-:W-:Y:S01]  /*22c0*/  IMAD.MOV.U32 R226, RZ, RZ, R251 ;  /* 0x000000ffffe27224 */ /* 0x000fe200078e00fb */
[----:B------:R-:W0:Y:S01]  /*22d0*/  LDCU UR7, c[0x0][0x398] ;  /* 0x00007300ff0777ac */ /* 0x000e220008000800 */
[----:B---3--:R-:W-:-:S02]  /*22e0*/  IMAD R218, R251, UR10, R0 ;  /* 0x0000000afbda7c24 */ /* 0x008fc4000f8e0200 */
[----:B------:R-:W-:Y:S02]  /*22f0*/  IMAD R220, R216, UR10, R0 ;  /* 0x0000000ad8dc7c24 */ /* 0x000fe4000f8e0200 */
[----:B------:R-:W-:Y:S02]  /*2300*/  VIADD R218, R218, UR4 ;  /* 0x00000004dada7c36 */ /* 0x000fe40008000000 */
[----:B------:R-:W-:Y:S01]  /*2310*/  VIADD R220, R220, UR4 ;  /* 0x00000004dcdc7c36 */ /* 0x000fe20008000000 */
[----:B----4-:R-:W-:Y:S01]  /*2320*/  ULEA UR5, UR6, UR5, 0x18 ;  /* 0x0000000506057291 */ /* 0x010fe2000f8ec0ff */
[----:B0-----:R-:W-:Y:S01]  /*2330*/  LOP3.LUT R2, R2, 0xf, RZ, 0xc0, !PT ;  /* 0x0000000f02027812 */ /* 0x001fe200078ec0ff */
[----:B-----5:R-:W-:-:S04]  /*2340*/  IMAD.SHL.U32 R225, R3, 0x2, RZ ;  /* 0x0000000203e17824 */ /* 0x020fc800078e00ff */
[----:B------:R-:W-:Y:S02]  /*2350*/  VIADD R2, R2, UR4 ;  /* 0x0000000402027c36 */ /* 0x000fe40008000000 */
[--C-:B------:R-:W-:Y:S01]  /*2360*/  IMAD.MOV.U32 R3, RZ, RZ, R250.reuse ;  /* 0x000000ffff037224 */ /* 0x100fe200078e00fa */
[----:B------:R-:W-:Y:S02]  /*2370*/  LOP3.LUT R225, R225, 0x1e, RZ, 0xc0, !PT ;  /* 0x0000001ee1e17812 */ /* 0x000fe400078ec0ff */
[----:B------:R-:W-:Y:S02]  /*2380*/  ISETP.GE.AND P3, PT, R2, UR10, PT ;  /* 0x0000000a02007c0c */ /* 0x000fe4000bf66270 */
[----:B------:R-:W-:Y:S01]  /*2390*/  SHF.R.U32.HI R2, RZ, 0x4, R250 ;  /* 0x00000004ff027819 */ /* 0x000fe200000116fa */
[--C-:B------:R-:W-:Y:S02]  /*23a0*/  IMAD R222, R251, 0x20, R225.reuse ;  /* 0x00000020fbde7824 */ /* 0x100fe400078e02e1 */
[----:B------:R-:W-:-:S02]  /*23b0*/  IMAD R223, R216, 0x20, R225 ;  /* 0x00000020d8df7824 */ /* 0x000fc400078e02e1 */
[C-C-:B------:R-:W-:Y:S02]  /*23c0*/  IMAD R219, R2.reuse, UR10, R0.reuse ;  /* 0x0000000a02db7c24 */ /* 0x140fe4000f8e0200 */
[C---:B------:R-:W-:Y:S02]  /*23d0*/  IMAD R0, R217.reuse, UR10, R0 ;  /* 0x0000000ad9007c24 */ /* 0x040fe4000f8e0200 */
[--C-:B------:R-:W-:Y:S01]  /*23e0*/  IMAD R224, R217, 0x20, R225.reuse ;  /* 0x00000020d9e07824 */ /* 0x100fe200078e02e1 */
[----:B------:R-:W-:Y:S01]  /*23f0*/  IADD3 R219, PT, PT, R219, UR4, RZ ;  /* 0x00000004dbdb7c10 */ /* 0x000fe2000fffe0ff */
[----:B------:R-:W-:Y:S01]  /*2400*/  IMAD R225, R2, 0x20, R225 ;  /* 0x0000002002e17824 */ /* 0x000fe200078e02e1 */
[----:B------:R-:W-:Y:S01]  /*2410*/  IADD3 R221, PT, PT, R0, UR4, RZ ;  /* 0x0000000400dd7c10 */ /* 0x000fe2000fffe0ff */
[----:B------:R-:W-:Y:S02]  /*2420*/  VIADD R222, R222, UR5 ;  /* 0x00000005dede7c36 */ /* 0x000fe40008000000 */
[----:B------:R-:W-:-:S02]  /*2430*/  VIADD R223, R223, UR5 ;  /* 0x00000005dfdf7c36 */ /* 0x000fc40008000000 */
[----:B------:R-:W-:Y:S02]  /*2440*/  VIADD R224, R224, UR5 ;  /* 0x00000005e0e07c36 */ /* 0x000fe40008000000 */
[----:B------:R-:W-:-:S07]  /*2450*/  VIADD R225, R225, UR5 ;  /* 0x00000005e1e17c36 */ /* 0x000fce0008000000 */
.L_x_2:
[----:B------:R-:W0:Y:S01]  /*2460*/  S2R R250, SR_TID.X ;  /* 0x0000000000fa7919 */ /* 0x000e220000002100 */
[----:B------:R-:W-:Y:S01]  /*2470*/  ISETP.GE.OR P1, PT, R2, UR7, P3 ;  /* 0x0000000702007c0c */ /* 0x000fe20009f26670 */
[----:B------:R-:W3:-:S12]  /*2480*/  LDC R231, c[0x0][0x3a0] ;  /* 0x0000e800ffe77b82 */ /* 0x000ed80000000800 */
[----:B------:R-:W4:Y:S01]  /*2490*/  @!P1 LDC.64 R228, c[0x0][0x380] ;  /* 0x0000e000ffe49b82 */ /* 0x000f220000000a00 */
[----:B0-----:R-:W-:-:S04]  /*24a0*/  LOP3.LUT R0, R250, 0xf, RZ, 0xc0, !PT ;  /* 0x0000000ffa007812 */ /* 0x001fc800078ec0ff */
[----:B------:R-:W-:Y:S01]  /*24b0*/  IADD3 R227, PT, PT, R0, UR4, RZ ;  /* 0x0000000400e37c10 */ /* 0x000fe2000fffe0ff */
[----:B----4-:R-:W-:-:S03]  /*24c0*/  @!P1 IMAD.WIDE.U32 R228, R219, 0x2, R228 ;  /* 0x00000002dbe49825 */ /* 0x010fc600078e00e4 */
[----:B---3--:R-:W-:Y:S02]  /*24d0*/  ISETP.GE.AND P0, PT, R227, R231, PT ;  /* 0x000000e7e300720c */ /* 0x008fe40003f06270 */
[----:B------:R0:W3:Y:S02]  /*24e0*/  @!P1 LDG.E.U16.CONSTANT R230, desc[UR8][R228.64] ;  /* 0x00000008e4e69981 */ /* 0x0000e4000c1e9500 */
[----:B------:R-:W-:-:S13]  /*24f0*/  ISETP.LT.AND P2, PT, R217, UR7, !P0 ;  /* 0x00000007d9007c0c */ /* 0x000fda000c741270 */
[----:B0-----:R-:W0:Y:S01]  /*2500*/  @P2 LDC.64 R228, c[0x0][0x380] ;  /* 0x0000e000ffe42b82 */ /* 0x001e220000000a00 */
[----:B------:R-:W-:Y:S01]  /*2510*/  @!P2 PRMT R227, RZ, 0x7610, R227 ;  /* 0x00007610ffe3a816 */ /* 0x000fe200000000e3 */
[----:B0-----:R-:W-:-:S05]  /*2520*/  @P2 IMAD.WIDE.U32 R228, R221, 0x2, R228 ;  /* 0x00000002dde42825 */ /* 0x001fca00078e00e4 */
[----:B------:R0:W4:Y:S01]  /*2530*/  @P2 LDG.E.U16.CONSTANT R227, desc[UR8][R228.64] ;  /* 0x00000008e4e32981 */ /* 0x000122000c1e9500 */
[----:B------:R-:W-:-:S13]  /*2540*/  ISETP.LT.AND P2, PT, R216, UR7, !P0 ;  /* 0x00000007d8007c0c */ /* 0x000fda000c741270 */
[----:B0-----:R-:W0:Y:S01]  /*2550*/  @P2 LDC.64 R228, c[0x0][0x380] ;  /* 0x0000e000ffe42b82 */ /* 0x001e220000000a00 */
[----:B------:R-:W-:Y:S01]  /*2560*/  ISETP.LT.AND P0, PT, R226, UR7, !P0 ;  /* 0x00000007e2007c0c */ /* 0x000fe2000c701270 */
[----:B0-----:R-:W-:Y:S01]  /*2570*/  @P2 IMAD.WIDE.U32 R228, R220, 0x2, R228 ;  /* 0x00000002dce42825 */ /* 0x001fe200078e00e4 */
[----:B------:R-:W-:-:S05]  /*2580*/  @P1 PRMT R230, RZ, 0x7610, R230 ;  /* 0x00007610ffe61816 */ /* 0x000fca00000000e6 */
[----:B---3--:R0:W-:Y:S02]  /*2590*/  STS.U16 [R225], R230 ;  /* 0x000000e6e1007388 */ /* 0x0081e40000000400 */
[----:B0-----:R-:W-:-:S06]  /*25a0*/  @!P2 PRMT R230, RZ, 0x7610, R230 ;  /* 0x00007610ffe6a816 */ /* 0x001fcc00000000e6 */
[----:B------:R0:W3:Y:S02]  /*25b0*/  @P2 LDG.E.U16.CONSTANT R230, desc[UR8][R228.64] ;  /* 0x00000008e4e62981 */ /* 0x0000e4000c1e9500 */
[----:B0-----:R-:W0:Y:S02]  /*25c0*/  @P0 LDC.64 R228, c[0x0][0x380] ;  /* 0x0000e000ffe40b82 */ /* 0x001e240000000a00 */
[----:B----4-:R4:W-:Y:S02]  /*25d0*/  STS.U16 [R224], R227 ;  /* 0x000000e3e0007388 */ /* 0x0109e40000000400 */
[----:B----4-:R-:W-:Y:S01]  /*25e0*/  @!P0 PRMT R227, RZ, 0x7610, R227 ;  /* 0x00007610ffe38816 */ /* 0x010fe200000000e3 */
[----:B0-----:R-:W-:-:S05]  /*25f0*/  @P0 IMAD.WIDE.U32 R228, R218, 0x2, R228 ;  /* 0x00000002dae40825 */ /* 0x001fca00078e00e4 */
[----:B------:R-:W4:Y:S01]  /*2600*/  @P0 LDG.E.U16.CONSTANT R227, desc[UR8][R228.64] ;  /* 0x00000008e4e30981 */ /* 0x000f22000c1e9500 */
[----:B------:R-:W-:Y:S01]  /*2610*/  ISETP.GE.U32.AND P0, PT, R3, 0x780, PT ;  /* 0x000007800300780c */ /* 0x000fe20003f06070 */
[C---:B------:R-:W-:Y:S01]  /*2620*/  IMAD R219, R231.reuse, 0x8, R219 ;  /* 0x00000008e7db7824 */ /* 0x040fe200078e02db */
[----:B------:R-:W-:Y:S01]  /*2630*/  IADD3 R2, PT, PT, R2, 0x8, RZ ;  /* 0x0000000802027810 */ /* 0x000fe20007ffe0ff */
[C---:B------:R-:W-:Y:S02]  /*2640*/  IMAD R221, R231.reuse, 0x8, R221 ;  /* 0x00000008e7dd7824 */ /* 0x040fe400078e02dd */
[C---:B------:R-:W-:Y:S02]  /*2650*/  IMAD R220, R231.reuse, 0x8, R220 ;  /* 0x00000008e7dc7824 */ /* 0x040fe400078e02dc */
[----:B------:R-:W-:Y:S02]  /*2660*/  IMAD R218, R231, 0x8, R218 ;  /* 0x00000008e7da7824 */ /* 0x000fe400078e02da */
[----:B------:R-:W-:-:S02]  /*2670*/  VIADD R3, R3, 0x80 ;  /* 0x0000008003037836 */ /* 0x000fc40000000000 */
[----:B------:R-:W-:Y:S02]  /*2680*/  VIADD R226, R226, 0x8 ;  /* 0x00000008e2e27836 */ /* 0x000fe40000000000 */
[----:B------:R-:W-:Y:S02]  /*2690*/  VIADD R216, R216, 0x8 ;  /* 0x00000008d8d87836 */ /* 0x000fe40000000000 */
[----:B------:R-:W-:Y:S02]  /*26a0*/  VIADD R217, R217, 0x8 ;  /* 0x00000008d9d97836 */ /* 0x000fe40000000000 */
[----:B------:R-:W-:Y:S02]  /*26b0*/  VIADD R225, R225, 0x100 ;  /* 0x00000100e1e17836 */ /* 0x000fe40000000000 */
[----:B------:R-:W-:Y:S01]  /*26c0*/  VIADD R224, R224, 0x100 ;  /* 0x00000100e0e07836 */ /* 0x000fe20000000000 */
[----:B---3--:R0:W-:Y:S02]  /*26d0*/  STS.U16 [R223], R230 ;  /* 0x000000e6df007388 */ /* 0x0081e40000000400 */
[----:B0-----:R-:W-:-:S02]  /*26e0*/  IADD3 R223, PT, PT, R223, 0x100, RZ ;  /* 0x00000100dfdf7810 */ /* 0x001fc40007ffe0ff */
[----:B----4-:R0:W-:Y:S02]  /*26f0*/  STS.U16 [R222], R227 ;  /* 0x000000e3de007388 */ /* 0x0101e40000000400 */
[----:B0-----:R-:W-:Y:S01]  /*2700*/  VIADD R222, R222, 0x100 ;  /* 0x00000100dede7836 */ /* 0x001fe20000000000 */
[----:B------:R-:W-:Y:S06]  /*2710*/  @!P0 BRA `(.L_x_2) ;  /* 0xfffffffc00508947 */ /* 0x000fec000383ffff */
[----:B------:R-:W-:Y:S05]  /*2720*/  BSYNC.RECONVERGENT B0 ;  /* 0x0000000000007941 */ /* 0x000fea0003800200 */
.L_x_1:
[----:B------:R-:W0:Y:S01]  /*2730*/  S2UR UR6, SR_CgaCtaId ;  /* 0x00000000000679c3 */ /* 0x000e220000008800 */
[----:B------:R-:W-:Y:S01]  /*2740*/  UMOV UR5, 0x400 ;  /* 0x0000040000057882 */ /* 0x000fe20000000000 */
[C---:B------:R-:W-:Y:S01]  /*2750*/  IMAD.SHL.U32 R2, R250.reuse, 0x2, RZ ;  /* 0x00000002fa027824 */ /* 0x040fe200078e00ff */
[----:B------:R-:W-:Y:S01]  /*2760*/  UIADD3 UR5, UPT, UPT, UR5, 0x1000, URZ ;  /* 0x0000100005057890 */ /* 0x000fe2000fffe0ff */
[----:B------:R-:W-:Y:S01]  /*2770*/  LOP3.LUT R250, R250, 0x1f, RZ, 0xc0, !PT ;  /* 0x0000001ffafa7812 */ /* 0x000fe200078ec0ff */
[----:B------:R-:W-:Y:S01]  /*2780*/  BSSY.RECONVERGENT B0, `(.L_x_3) ;  /* 0x0000052000007945 */ /* 0x000fe20003800200 */
[----:B------:R-:W3:Y:S01]  /*2790*/  LDCU UR7, c[0x0][0x39c] ;  /* 0x00007380ff0777ac */ /* 0x000ee20008000800 */
[----:B------:R-:W-:Y:S02]  /*27a0*/  LOP3.LUT R2, R2, 0x3e, RZ, 0xc0, !PT ;  /* 0x0000003e02027812 */ /* 0x000fe400078ec0ff */
[----:B------:R-:W-:Y:S01]  /*27b0*/  IMAD.MOV.U32 R216, RZ, RZ, R250 ;  /* 0x000000ffffd87224 */ /* 0x000fe200078e00fa */
[----:B0-----:R-:W-:-:S06]  /*27c0*/  ULEA UR5, UR6, UR5, 0x18 ;  /* 0x0000000506057291 */ /* 0x001fcc000f8ec0ff */
[----:B---3--:R-:W-:-:S07]  /*27d0*/  VIADD R2, R2, UR5 ;  /* 0x0000000502027c36 */ /* 0x008fce0008000000 */
.L_x_4:
[----:B0-----:R-:W0:Y:S01]  /*27e0*/  LDC R252, c[0x0][0x3a0] ;  /* 0x0000e800fffc7b82 */ /* 0x001e220000000800 */
[----:B------:R-:W3:Y:S01]  /*27f0*/  S2R R226, SR_TID.X ;  /* 0x0000000000e27919 */ /* 0x000ee20000002100 */
[C---:B------:R-:W-:Y:S01]  /*2800*/  LEA.HI R217, R216.reuse, UR4, RZ, 0x19 ;  /* 0x00000004d8d97c11 */ /* 0x040fe2000f8fc8ff */
[----:B------:R-:W-:-:S05]  /*2810*/  VIADD R3, R216, 0x20 ;  /* 0x00000020d8037836 */ /* 0x000fca0000000000 */
[----:B------:R-:W-:Y:S02]  /*2820*/  LEA.HI R3, R3, UR4, RZ, 0x19 ;  /* 0x0000000403037c11 */ /* 0x000fe4000f8fc8ff */
[-C--:B0-----:R-:W-:Y:S02]  /*2830*/  ISETP.GE.AND P0, PT, R217, R252.reuse, PT ;  /* 0x000000fcd900720c */ /* 0x081fe40003f06270 */
[----:B------:R-:W-:Y:S02]  /*2840*/  ISETP.GE.AND P1, PT, R3, R252, PT ;  /* 0x000000fc0300720c */ /* 0x000fe40003f26270 */
[----:B------:R-:W-:Y:S02]  /*2850*/  ISETP.GE.OR P0, PT, R250, UR7, P0 ;  /* 0x00000007fa007c0c */ /* 0x000fe40008706670 */
[----:B---3--:R-:W-:-:S04]  /*2860*/  LOP3.LUT R250, R226, 0x1f, RZ, 0xc0, !PT ;  /* 0x0000001fe2fa7812 */ /* 0x008fc800078ec0ff */
[----:B------:R-:W-:-:S07]  /*2870*/  LOP3.LUT R218, R250, 0x20, RZ, 0xfc, !PT ;  /* 0x00000020fada7812 */ /* 0x000fce00078efcff */
[----:B------:R-:W0:Y:S01]  /*2880*/  @!P0 LDC.64 R220, c[0x0][0x388] ;  /* 0x0000e200ffdc8b82 */ /* 0x000e220000000a00 */
[----:B------:R-:W-:Y:S02]  /*2890*/  ISETP.LT.AND P1, PT, R218, UR7, !P1 ;  /* 0x00000007da007c0c */ /* 0x000fe4000cf21270 */
[----:B------:R-:W-:-:S05]  /*28a0*/  @!P0 LOP3.LUT R218, R226, 0x1f, RZ, 0xc0, !PT ;  /* 0x0000001fe2da8812 */ /* 0x000fca00078ec0ff */
[----:B------:R-:W-:-:S06]  /*28b0*/  @!P0 IMAD R217, R217, UR7, R218 ;  /* 0x00000007d9d98c24 */ /* 0x000fcc000f8e02da */
[----:B------:R-:W3:Y:S01]  /*28c0*/  @P1 LDC.64 R218, c[0x0][0x388] ;  /* 0x0000e200ffda1b82 */ /* 0x000ee20000000a00 */
[----:B0-----:R-:W-:-:S05]  /*28d0*/  @!P0 IMAD.WIDE R220, R217, 0x2, R220 ;  /* 0x00000002d9dc8825 */ /* 0x001fca00078e02dc */
[----:B------:R0:W4:Y:S02]  /*28e0*/  @!P0 LDG.E.U16.CONSTANT R217, desc[UR8][R220.64] ;  /* 0x00000008dcd98981 */ /* 0x000124000c1e9500 */
[----:B0-----:R-:W-:-:S05]  /*28f0*/  @P1 IMAD R220, R3, UR7, RZ ;  /* 0x0000000703dc1c24 */ /* 0x001fca000f8e02ff */
[----:B------:R-:W-:-:S04]  /*2900*/  @P1 IADD3 R3, P2, PT, R250, R220, RZ ;  /* 0x000000dcfa031210 */ /* 0x000fc80007f5e0ff */
[----:B------:R-:W-:Y:S02]  /*2910*/  @P1 LEA.HI.X.SX32 R220, R220, RZ, 0x1, P2 ;  /* 0x000000ffdcdc1211 */ /* 0x000fe400010f0eff */
[----:B---3--:R-:W-:-:S04]  /*2920*/  @P1 LEA R218, P2, R3, R218, 0x1 ;  /* 0x000000da03da1211 */ /* 0x008fc800078408ff */
[--C-:B------:R-:W-:Y:S02]  /*2930*/  @P1 LEA.HI.X R219, R3, R219, R220.reuse, 0x1, P2 ;  /* 0x000000db03db1211 */ /* 0x100fe400010f0cdc */
[----:B------:R-:W-:-:S06]  /*2940*/  @!P1 PRMT R220, RZ, 0x7610, R220 ;  /* 0x00007610ffdc9816 */ /* 0x000fcc00000000dc */
[----:B------:R0:W3:Y:S01]  /*2950*/  @P1 LDG.E.U16.CONSTANT R220, desc[UR8][R218.64+0x40] ;  /* 0x00004008dadc1981 */ /* 0x0000e2000c1e9500 */
[----:B------:R-:W-:Y:S01]  /*2960*/  IADD3 R3, PT, PT, R216, 0x40, RZ ;  /* 0x00000040d8037810 */ /* 0x000fe20007ffe0ff */
[----:B------:R-:W-:Y:S01]  /*2970*/  IMAD.SHL.U32 R223, R226, 0x2, RZ ;  /* 0x00000002e2df7824 */ /* 0x000fe200078e00ff */
[----:B------:R-:W-:Y:S01]  /*2980*/  MOV R225, 0x400 ;  /* 0x0000040000e17802 */ /* 0x000fe20000000f00 */
[----:B------:R-:W5:Y:S01]  /*2990*/  S2R R224, SR_CgaCtaId ;  /* 0x0000000000e07919 */ /* 0x000f620000008800 */
[----:B------:R-:W-:Y:S02]  /*29a0*/  LEA.HI R221, R3, UR4, RZ, 0x19 ;  /* 0x0000000403dd7c11 */ /* 0x000fe4000f8fc8ff */
[----:B------:R-:W-:Y:S02]  /*29b0*/  LOP3.LUT R3, R250, 0x40, RZ, 0xfc, !PT ;  /* 0x00000040fa037812 */ /* 0x000fe400078efcff */
[----:B------:R-:W-:Y:S01]  /*29c0*/  ISETP.GE.AND P1, PT, R221, R252, PT ;  /* 0x000000fcdd00720c */ /* 0x000fe20003f26270 */
[----:B0-----:R-:W-:Y:S01]  /*29d0*/  VIADD R219, R225, 0x1000 ;  /* 0x00001000e1db7836 */ /* 0x001fe20000000000 */
[----:B------:R-:W-:-:S02]  /*29e0*/  LOP3.LUT R223, R223, 0x3e, RZ, 0xc0, !PT ;  /* 0x0000003edfdf7812 */ /* 0x000fc400078ec0ff */
[----:B------:R-:W-:Y:S01]  /*29f0*/  ISETP.LT.AND P1, PT, R3, UR7, !P1 ;  /* 0x0000000703007c0c */ /* 0x000fe2000cf21270 */
[----:B------:R-:W-:-:S05]  /*2a00*/  IMAD.SHL.U32 R3, R216, 0x2, RZ ;  /* 0x00000002d8037824 */ /* 0x000fca00078e00ff */
[----:B------:R-:W-:Y:S02]  /*2a10*/  LOP3.LUT R218, R3, 0xffffff00, RZ, 0xc0, !PT ;  /* 0xffffff0003da7812 */ /* 0x000fe400078ec0ff */
[----:B-----5:R-:W-:-:S04]  /*2a20*/  LEA R3, R224, R219, 0x18 ;  /* 0x000000dbe0037211 */ /* 0x020fc800078ec0ff */
[----:B------:R-:W-:Y:S02]  /*2a30*/  IADD3 R218, PT, PT, R218, R3, R223 ;  /* 0x00000003dada7210 */ /* 0x000fe40007ffe0df */
[----:B------:R-:W-:-:S05]  /*2a40*/  @P0 PRMT R217, RZ, 0x7610, R217 ;  /* 0x00007610ffd90816 */ /* 0x000fca00000000d9 */
[----:B----4-:R0:W-:Y:S02]  /*2a50*/  STS.U16 [R218], R217 ;  /* 0x000000d9da007388 */ /* 0x0101e40000000400 */
[----:B0-----:R-:W-:Y:S01]  /*2a60*/  LEA R217, R216, 0x40, 0x1 ;  /* 0x00000040d8d97811 */ /* 0x001fe200078e08ff */
[----:B------:R-:W0:Y:S03]  /*2a70*/  @P1 LDC.64 R218, c[0x0][0x388] ;  /* 0x0000e200ffda1b82 */ /* 0x000e260000000a00 */
[----:B------:R-:W-:-:S04]  /*2a80*/  LOP3.LUT R217, R217, 0xffffff00, RZ, 0xc0, !PT ;  /* 0xffffff00d9d97812 */ /* 0x000fc800078ec0ff */
[----:B------:R-:W-:-:S05]  /*2a90*/  IADD3 R217, PT, PT, R217, R3, R223 ;  /* 0x00000003d9d97210 */ /* 0x000fca0007ffe0df */
[----:B---3--:R3:W-:Y:S02]  /*2aa0*/  STS.U16 [R217+0x40], R220 ;  /* 0x000040dcd9007388 */ /* 0x0087e40000000400 */
[----:B---3--:R-:W-:-:S05]  /*2ab0*/  @P1 IMAD R220, R221, UR7, RZ ;  /* 0x00000007dddc1c24 */ /* 0x008fca000f8e02ff */
[----:B------:R-:W-:-:S04]  /*2ac0*/  @P1 IADD3 R217, P0, PT, R250, R220, RZ ;  /* 0x000000dcfad91210 */ /* 0x000fc80007f1e0ff */
[----:B------:R-:W-:Y:S02]  /*2ad0*/  @P1 LEA.HI.X.SX32 R220, R220, RZ, 0x1, P0 ;  /* 0x000000ffdcdc1211 */ /* 0x000fe400000f0eff */
[----:B0-----:R-:W-:-:S04]  /*2ae0*/  @P1 LEA R218, P0, R217, R218, 0x1 ;  /* 0x000000dad9da1211 */ /* 0x001fc800078008ff */
[----:B------:R-:W-:Y:S01]  /*2af0*/  @P1 LEA.HI.X R219, R217, R219, R220, 0x1, P0 ;  /* 0x000000dbd9db1211 */ /* 0x000fe200000f0cdc */
[----:B------:R-:W-:-:S05]  /*2b00*/  VIADD R217, R216, 0x60 ;  /* 0x00000060d8d97836 */ /* 0x000fca0000000000 */
[----:B------:R-:W-:Y:S02]  /*2b10*/  LEA.HI R220, R217, UR4, RZ, 0x19 ;  /* 0x00000004d9dc7c11 */ /* 0x000fe4000f8fc8ff */
[----:B------:R-:W-:Y:S02]  /*2b20*/  LOP3.LUT R217, R250, 0x60, RZ, 0xfc, !PT ;  /* 0x00000060fad97812 */ /* 0x000fe400078efcff */
[----:B------:R-:W-:-:S04]  /*2b30*/  ISETP.GE.AND P0, PT, R220, R252, PT ;  /* 0x000000fcdc00720c */ /* 0x000fc80003f06270 */
[----:B------:R-:W-:Y:S02]  /*2b40*/  ISETP.LT.AND P0, PT, R217, UR7, !P0 ;  /* 0x00000007d9007c0c */ /* 0x000fe4000c701270 */
[----:B------:R-:W-:-:S06]  /*2b50*/  @!P1 PRMT R217, RZ, 0x7610, R217 ;  /* 0x00007610ffd99816 */ /* 0x000fcc00000000d9 */
[----:B------:R0:W3:Y:S01]  /*2b60*/  @P1 LDG.E.U16.CONSTANT R217, desc[UR8][R218.64+0x80] ;  /* 0x00008008dad91981 */ /* 0x0000e2000c1e9500 */
[----:B------:R-:W-:-:S04]  /*2b70*/  LEA R221, R216, 0x80, 0x1 ;  /* 0x00000080d8dd7811 */ /* 0x000fc800078e08ff */
[----:B------:R-:W-:Y:S01]  /*2b80*/  LOP3.LUT R221, R221, 0xffffff00, RZ, 0xc0, !PT ;  /* 0xffffff00dddd7812 */ /* 0x000fe200078ec0ff */
[----:B------:R-:W-:-:S03]  /*2b90*/  @P0 IMAD R222, R220, UR7, RZ ;  /* 0x00000007dcde0c24 */ /* 0x000fc6000f8e02ff */
[----:B------:R-:W-:Y:S01]  /*2ba0*/  IADD3 R220, PT, PT, R221, R3, R223 ;  /* 0x00000003dddc7210 */ /* 0x000fe20007ffe0df */
[----:B0-----:R-:W0:Y:S01]  /*2bb0*/  @P0 LDC.64 R218, c[0x0][0x388] ;  /* 0x0000e200ffda0b82 */ /* 0x001e220000000a00 */
[----:B------:R-:W-:-:S04]  /*2bc0*/  @P0 IADD3 R221, P1, PT, R250, R222, RZ ;  /* 0x000000defadd0210 */ /* 0x000fc80007f3e0ff */
[----:B------:R-:W-:Y:S02]  /*2bd0*/  @P0 LEA.HI.X.SX32 R222, R222, RZ, 0x1, P1 ;  /* 0x000000ffdede0211 */ /* 0x000fe400008f0eff */
[----:B0-----:R-:W-:-:S04]  /*2be0*/  @P0 LEA R218, P1, R221, R218, 0x1 ;  /* 0x000000daddda0211 */ /* 0x001fc800078208ff */
[----:B------:R-:W-:Y:S02]  /*2bf0*/  @P0 LEA.HI.X R219, R221, R219, R222, 0x1, P1 ;  /* 0x000000dbdddb0211 */ /* 0x000fe400008f0cde */
[----:B------:R-:W-:-:S06]  /*2c00*/  @!P0 PRMT R221, RZ, 0x7610, R221 ;  /* 0x00007610ffdd8816 */ /* 0x000fcc00000000dd */
[----:B------:R-:W4:Y:S01]  /*2c10*/  @P0 LDG.E.U16.CONSTANT R221, desc[UR8][R218.64+0xc0] ;  /* 0x0000c008dadd0981 */ /* 0x000f22000c1e9500 */
[----:B------:R-:W-:-:S03]  /*2c20*/  ISETP.GE.U32.AND P0, PT, R216, 0x780, PT ;  /* 0x00000780d800780c */ /* 0x000fc60003f06070 */
[----:B---3--:R0:W-:Y:S02]  /*2c30*/  STS.U16 [R220+0x80], R217 ;  /* 0x000080d9dc007388 */ /* 0x0081e40000000400 */
[C---:B0-----:R-:W-:Y:S02]  /*2c40*/  LEA R217, R216.reuse, 0xc0, 0x1 ;  /* 0x000000c0d8d97811 */ /* 0x041fe400078e08ff */
[----:B------:R-:W-:Y:S02]  /*2c50*/  IADD3 R216, PT, PT, R216, 0x80, RZ ;  /* 0x00000080d8d87810 */ /* 0x000fe40007ffe0ff */
[----:B------:R-:W-:-:S05]  /*2c60*/  LOP3.LUT R217, R217, 0xffffff00, RZ, 0xc0, !PT ;  /* 0xffffff00d9d97812 */ /* 0x000fca00078ec0ff */
[----:B------:R-:W-:-:S05]  /*2c70*/  IMAD.IADD R217, R2, 0x1, R217 ;  /* 0x0000000102d97824 */ /* 0x000fca00078e02d9 */
[----:B----4-:R0:W-:Y:S01]  /*2c80*/  STS.U16 [R217+0xc0], R221 ;  /* 0x0000c0ddd9007388 */ /* 0x0101e20000000400 */
[----:B------:R-:W-:Y:S05]  /*2c90*/  @!P0 BRA `(.L_x_4) ;  /* 0xfffffff800d08947 */ /* 0x000fea000383ffff */
[----:B------:R-:W-:Y:S05]  /*2ca0*/  BSYNC.RECONVERGENT B0 ;  /* 0x0000000000007941 */ /* 0x000fea0003800200 */
.L_x_3:
[----:B------:R3:W-:Y:S01]  /*2cb0*/  STL.128 [R1+0xfe0], R20 ;  /* 0x000fe01401007387 */ /* 0x0007e20000100c00 */
[----:B------:R-:W-:Y:S01]  /*2cc0*/  IMAD.SHL.U32 R248, R226, 0x100, RZ ;  /* 0x00000100e2f87824 */ /* 0x000fe200078e00ff */
[----:B------:R-:W-:Y:S01]  /*2cd0*/  LEA R216, R224, R225, 0x18 ;  /* 0x000000e1e0d87211 */ /* 0x000fe200078ec0ff */
[C---:B------:R-:W-:Y:S01]  /*2ce0*/  IMAD.SHL.U32 R2, R226.reuse, 0x20, RZ ;  /* 0x00000020e2027824 */ /* 0x040fe200078e00ff */
[----:B------:R-:W-:Y:S01]  /*2cf0*/  STL.128 [R1+0xfc0], R12 ;  /* 0x000fc00c01007387 */ /* 0x000fe20000100c00 */
[----:B0-----:R-:W-:-:S03]  /*2d00*/  LOP3.LUT R217, R226, 0x10, RZ, 0xc0, !PT ;  /* 0x00000010e2d97812 */ /* 0x001fc600078ec0ff */
[----:B------:R-:W-:Y:S04]  /*2d10*/  STL [R1+0xfa4], R4 ;  /* 0x000fa40401007387 */ /* 0x000fe80000100800 */
[----:B------:R-:W-:Y:S04]  /*2d20*/  STL [R1+0xfa0], R5 ;  /* 0x000fa00501007387 */ /* 0x000fe80000100800 */
[----:B---3--:R-:W3:Y:S04]  /*2d30*/  LDL.LU.128 R20, [R1+0x9b0] ;  /* 0x0009b00001147983 */ /* 0x008ee80000300c00 */
[----:B------:R-:W-:Y:S04]  /*2d40*/  STL [R1+0xf9c], R6 ;  /* 0x000f9c0601007387 */ /* 0x000fe80000100800 */
[----:B------:R0:W-:Y:S04]  /*2d50*/  STL [R1+0xf98], R7 ;  /* 0x000f980701007387 */ /* 0x0001e80000100800 */
[----:B------:R-:W-:Y:S04]  /*2d60*/  STL [R1+0xfb4], R8 ;  /* 0x000fb40801007387 */ /* 0x000fe80000100800 */
[----:B------:R-:W-:Y:S04]  /*2d70*/  STL [R1+0xfb0], R9 ;  /* 0x000fb00901007387 */ /* 0x000fe80000100800 */
[----:B------:R-:W-:Y:S04]  /*2d80*/  STL [R1+0xfac], R10 ;  /* 0x000fac0a01007387 */ /* 0x000fe80000100800 */
[----:B------:R4:W-:Y:S04]  /*2d90*/  STL [R1+0xfa8], R11 ;  /* 0x000fa80b01007387 */ /* 0x0009e80000100800 */
[----:B------:R1:W-:Y:S01]  /*2da0*/  STL.128 [R1+0xfd0], R16 ;  /* 0x000fd01001007387 */ /* 0x0003e20000100c00 */
[----:B------:R-:W-:-:S02]  /*2db0*/  LOP3.LUT R248, R248, 0xf00, RZ, 0xc0, !PT ;  /* 0x00000f00f8f87812 */ /* 0x000fc400078ec0ff */
[----:B------:R-:W-:Y:S01]  /*2dc0*/  LOP3.LUT R2, R2, 0x1e0, RZ, 0xc0, !PT ;  /* 0x000001e002027812 */ /* 0x000fe200078ec0ff */
[----:B0-----:R-:W2:Y:S04]  /*2dd0*/  LDL.LU.128 R4, [R1+0x8b0] ;  /* 0x0008b00001047983 */ /* 0x001ea80000300c00 */
[----:B------:R-:W2:Y:S01]  /*2de0*/  LDL.LU.128 R12, [R1+0xab0] ;  /* 0x000ab000010c7983 */ /* 0x000ea20000300c00 */
[----:B------:R-:W-:-:S03]  /*2df0*/  IADD3 R216, PT, PT, R2, R216, R217 ;  /* 0x000000d802d87210 */ /* 0x000fc60007ffe0d9 */
[----:B----4-:R-:W4:Y:S04]  /*2e00*/  LDL.LU.128 R8, [R1+0xbb0] ;  /* 0x000bb00001087983 */ /* 0x010f280000300c00 */
[----:B-1----:R-:W4:Y:S01]  /*2e10*/  LDL.LU.128 R16, [R1+0x8c0] ;  /* 0x0008c00001107983 */ /* 0x002f220000300c00 */
[----:B------:R-:W-:Y:S01]  /*2e20*/  BAR.SYNC.DEFER_BLOCKING 0x0 ;  /* 0x0000000000007b1d */ /* 0x000fe20000010000 */
[----:B------:R-:W-:-:S05]  /*2e30*/  IMAD.IADD R248, R3, 0x1, R248 ;  /* 0x0000000103f87824 */ /* 0x000fca00078e02f8 */
[----:B------:R-:W-:Y:S04]  /*2e40*/  STL.128 [R1+0x1010], R104 ;  /* 0x0010106801007387 */ /* 0x000fe80000100c00 */
[----:B------:R0:W-:Y:S04]  /*2e50*/  STL.128 [R1+0xff0], R24 ;  /* 0x000ff01801007387 */ /* 0x0001e80000100c00 */
[----:B------:R-:W-:Y:S04]  /*2e60*/  STL [R1+0xda4], R250 ;  /* 0x000da4fa01007387 */ /* 0x000fe80000100800 */
[----:B------:R-:W-:Y:S04]  /*2e70*/  STL [R1+0xda0], R0 ;  /* 0x000da00001007387 */ /* 0x000fe80000100800 */
[----:B------:R-:W-:Y:S04]  /*2e80*/  LDSM.16.MT88.2 R2, [R248] ;  /* 0x00000000f802783b */ /* 0x000fe80000004100 */
[----:B------:R-:W1:Y:S04]  /*2e90*/  LDSM.16.M88.4 R232, [R216+0x600] ;  /* 0x00060000d8e8783b */ /* 0x000e680000000200 */
[----:B------:R-:W-:Y:S04]  /*2ea0*/  LDSM.16.M88.4 R224, [R216+0xa00] ;  /* 0x000a0000d8e0783b */ /* 0x000fe80000000200 */
[----:B------:R-:W1:Y:S04]  /*2eb0*/  LDSM.16.M88.4 R244, [R216] ;  /* 0x00000000d8f4783b */ /* 0x000e680000000200 */
[----:B------:R-:W1:Y:S04]  /*2ec0*/  LDSM.16.M88.4 R240, [R216+0x200] ;  /* 0x00020000d8f0783b */ /* 0x000e680000000200 */
[----:B------:R-:W1:Y:S04]  /*2ed0*/  LDSM.16.M88.4 R236, [R216+0x400] ;  /* 0x00040000d8ec783b */ /* 0x000e680000000200 */
[----:B------:R-:W2:Y:S04]  /*2ee0*/  LDSM.16.M88.4 R228, [R216+0x800] ;  /* 0x00080000d8e4783b */ /* 0x000ea80000000200 */
[----:B------:R-:W2:Y:S04]  /*2ef0*/  LDSM.16.M88.4 R220, [R216+0xc00] ;  /* 0x000c0000d8dc783b */ /* 0x000ea80000000200 */
[----:B------:R-:W4:Y:S04]  /*2f00*/  LDSM.16.M88.4 R216, [R216+0xe00] ;  /* 0x000e0000d8d8783b */ /* 0x000f280000000200 */
[----:B0-----:R-:W4:Y:S04]  /*2f10*/  LDL.LU.128 R24, [R1+0xad0] ;  /* 0x000ad00001187983 */ /* 0x001f280000300c00 */
[----:B------:R-:W-:Y:S01]  /*2f20*/  STL [R1+0xda8], R251 ;  /* 0x000da8fb01007387 */ /* 0x000fe20000100800 */
[-C--:B-1----:R-:W-:Y:S03]  /*2f30*/  HMMA.16816.F32 R44, R232, R2.reuse, R44 ;  /* 0x00000002e82c723c */ /* 0x082fe6000000182c */
[----:B------:R0:W-:Y:S04]  /*2f40*/  STL.128 [R1+0x1020], R160 ;  /* 0x001020a001007387 */ /* 0x0001e80000100c00 */
[----:B------:R1:W-:Y:S01]  /*2f50*/  STL.128 [R1+0x1000], R48 ;  /* 0x0010003001007387 */ /* 0x0003e20000100c00 */
[-C--:B------:R-:W-:Y:S08]  /*2f60*/  HMMA.16816.F32 R212, R244, R2.reuse, R212 ;  /* 0x00000002f4d4723c */ /* 0x080ff000000018d4 */
[-C--:B------:R-:W-:Y:S01]  /*2f70*/  HMMA.16816.F32 R156, R240, R2.reuse, R156 ;  /* 0x00000002f09c723c */ /* 0x080fe2000000189c */
[----:B0-----:R-:W4:Y:S07]  /*2f80*/  LDL.LU.128 R160, [R1+0x9f0] ;  /* 0x0009f00001a07983 */ /* 0x001f2e0000300c00 */
[-C--:B------:R-:W-:Y:S01]  /*2f90*/  HMMA.16816.F32 R100, R236, R2.reuse, R100 ;  /* 0x00000002ec64723c */ /* 0x080fe20000001864 */
[----:B------:R0:W-:Y:S04]  /*2fa0*/  STL [R1+0xf7c], R44 ;  /* 0x000f7c2c01007387 */ /* 0x0001e80000100800 */
[----:B------:R0:W-:Y:S04]  /*2fb0*/  STL [R1+0xf78], R45 ;  /* 0x000f782d01007387 */ /* 0x0001e80000100800 */
[----:B------:R-:W-:Y:S04]  /*2fc0*/  STL [R1+0xf74], R46 ;  /* 0x000f742e01007387 */ /* 0x000fe80000100800 */
[----:B------:R-:W-:Y:S04]  /*2fd0*/  STL [R1+0xf70], R47 ;  /* 0x000f702f01007387 */ /* 0x000fe80000100800 */
[----:B------:R-:W-:Y:S04]  /*2fe0*/  STL [R1+0xf44], R214 ;  /* 0x000f44d601007387 */ /* 0x000fe80000100800 */
[----:B------:R-:W-:Y:S01]  /*2ff0*/  STL [R1+0xf40], R215 ;  /* 0x000f40d701007387 */ /* 0x000fe20000100800 */
[-C--:B---3--:R-:W-:Y:S03]  /*3000*/  HMMA.16816.F32 R20, R224, R2.reuse, R20 ;  /* 0x00000002e014723c */ /* 0x088fe60000001814 */
[----:B-1----:R-:W3:Y:S05]  /*3010*/  LDL.LU.128 R48, [R1+0xbf0] ;  /* 0x000bf00001307983 */ /* 0x002eea0000300c00 */
[-C--:B--2---:R-:W-:Y:S08]  /*3020*/  HMMA.16816.F32 R4, R228, R2.reuse, R4 ;  /* 0x00000002e404723c */ /* 0x084ff00000001804 */
[-C--:B------:R-:W-:Y:S08]  /*3030*/  HMMA.16816.F32 R12, R220, R2.reuse, R12 ;  /* 0x00000002dc0c723c */ /* 0x080ff0000000180c */
[----:B----4-:R-:W-:Y:S01]  /*3040*/  HMMA.16816.F32 R8, R216, R2, R8 ;  /* 0x00000002d808723c */ /* 0x010fe20000001808 */
[----:B------:R-:W1:Y:S01]  /*3050*/  LDSM.16.MT88.2 R2, [R248+0x10] ;  /* 0x00001000f802783b */ /* 0x000e620000004100 */
[----:B0-----:R-:W-:-:S02]  /*3060*/  IMAD.MOV.U32 R44, RZ, RZ, R22 ;  /* 0x000000ffff2c7224 */ /* 0x001fc400078e0016 */
[----:B------:R-:W-:Y:S01]  /*3070*/  IMAD.MOV.U32 R45, RZ, RZ, R23 ;  /* 0x000000ffff2d7224 */ /* 0x000fe200078e0017 */
[----:B------:R0:W-:Y:S04]  /*3080*/  STL.128 [R1+0x8b0], R4 ;  /* 0x0008b00401007387 */ /* 0x0001e80000100c00 */
[----:B------:R-:W-:Y:S02]  /*3090*/  STL [R1+0xf94], R45 ;  /* 0x000f942d01007387 */ /* 0x000fe40000100800 */
[----:B------:R-:W-:Y:S01]  /*30a0*/  MOV R104, R12 ;  /* 0x0000000c00687202 */ /* 0x000fe20000000f00 */
[----:B------:R-:W-:Y:S01]  /*30b0*/  IMAD.MOV.U32 R249, RZ, RZ, R13 ;  /* 0x000000fffff97224 */ /* 0x000fe200078e000d */
[----:B------:R2:W-:Y:S04]  /*30c0*/  STL.128 [R1+0xab0], R12 ;  /* 0x000ab00c01007387 */ /* 0x0005e80000100c00 */
[----:B------:R4:W-:Y:S04]  /*30d0*/  STL [R1+0xf90], R44 ;  /* 0x000f902c01007387 */ /* 0x0009e80000100800 */
[----:B0-----:R-:W3:Y:S04]  /*30e0*/  LDL.LU.128 R4, [R1+0x9c0] ;  /* 0x0009c00001047983 */ /* 0x001ee80000300c00 */
[----:B------:R0:W-:Y:S01]  /*30f0*/  STL.128 [R1+0xbb0], R8 ;  /* 0x000bb00801007387 */ /* 0x0001e20000100c00 */
[----:B--2---:R-:W-:-:S03]  /*3100*/  IMAD.MOV.U32 R15, RZ, RZ, R11 ;  /* 0x000000ffff0f7224 */ /* 0x004fc600078e000b */
[----:B----4-:R-:W2:Y:S01]  /*3110*/  LDL.LU.128 R44, [R1+0xac0] ;  /* 0x000ac000012c7983 */ /* 0x010ea20000300c00 */
[----:B------:R-:W-:Y:S02]  /*3120*/  IMAD.MOV.U32 R14, RZ, RZ, R8 ;  /* 0x000000ffff0e7224 */ /* 0x000fe400078e0008 */
[----:B------:R-:W-:Y:S02]  /*3130*/  IMAD.MOV.U32 R13, RZ, RZ, R9 ;  /* 0x000000ffff0d7224 */ /* 0x000fe400078e0009 */
[----:B------:R-:W-:Y:S02]  /*3140*/  IMAD.MOV.U32 R12, RZ, RZ, R10 ;  /* 0x000000ffff0c7224 */ /* 0x000fe400078e000a */
[----:B0-----:R-:W4:Y:S01]  /*3150*/  LDL.LU.128 R8, [R1+0xbc0] ;  /* 0x000bc00001087983 */ /* 0x001f220000300c00 */
[----:B-1----:R-:W-:Y:S03]  /*3160*/  HMMA.16816.F32 R16, R228, R2, R16 ;  /* 0x00000002e410723c */ /* 0x002fe60000001810 */
[----:B------:R0:W-:-:S15]  /*3170*/  STL.128 [R1+0x9b0], R20 ;  /* 0x0009b01401007387 */ /* 0x0001de0000100c00 */
[----:B------:R-:W-:-:S01]  /*3180*/  NOP ;  /* 0x0000000000007918 */ /* 0x000fc20000000000 */
[----:B------:R-:W-:Y:S01]  /*3190*/  MOV R214, R16 ;  /* 0x0000001000d67202 */ /* 0x000fe20000000f00 */
[----:B------:R1:W-:Y:S01]  /*31a0*/  STL.128 [R1+0x8c0], R16 ;  /* 0x0008c01001007387 */ /* 0x0003e20000100c00 */
[----:B------:R-:W-:-:S03]  /*31b0*/  IMAD.MOV.U32 R215, RZ, RZ, R17 ;  /* 0x000000ffffd77224 */ /* 0x000fc600078e0011 */
[----:B0-----:R-:W4:Y:S04]  /*31c0*/  LDL.LU.128 R20, [R1+0x8d0] ;  /* 0x0008d00001147983 */ /* 0x001f280000300c00 */
[----:B-1----:R-:W4:Y:S01]  /*31d0*/  LDL.LU.128 R16, [R1+0x9d0] ;  /* 0x0009d00001107983 */ /* 0x002f220000300c00 */
[-C--:B------:R-:W-:Y:S08]  /*31e0*/  HMMA.16816.F32 R208, R244, R2.reuse, R208 ;  /* 0x00000002f4d0723c */ /* 0x080ff000000018d0 */
[-C--:B------:R-:W-:Y:S08]  /*31f0*/  HMMA.16816.F32 R152, R240, R2.reuse, R152 ;  /* 0x00000002f098723c */ /* 0x080ff00000001898 */
[-C--:B------:R-:W-:Y:S08]  /*3200*/  HMMA.16816.F32 R96, R236, R2.reuse, R96 ;  /* 0x00000002ec60723c */ /* 0x080ff00000001860 */
[-C--:B------:R-:W-:Y:S01]  /*3210*/  HMMA.16816.F32 R40, R232, R2.reuse, R40 ;  /* 0x00000002e828723c */ /* 0x080fe20000001828 */
[----:B------:R-:W-:Y:S04]  /*3220*/  STL [R1+0xf4c], R212 ;  /* 0x000f4cd401007387 */ /* 0x000fe80000100800 */
[----:B------:R-:W-:Y:S04]  /*3230*/  STL [R1+0xf48], R213 ;  /* 0x000f48d501007387 */ /* 0x000fe80000100800 */
[----:B------:R0:W-:Y:S04]  /*3240*/  STL [R1+0xf54], R158 ;  /* 0x000f549e01007387 */ /* 0x0001e80000100800 */
[----:B------:R1:W-:Y:S04]  /*3250*/  STL [R1+0xf50], R159 ;  /* 0x000f509f01007387 */ /* 0x0003e80000100800 */
[----:B------:R-:W-:Y:S04]  /*3260*/  STL [R1+0xf5c], R156 ;  /* 0x000f5c9c01007387 */ /* 0x000fe80000100800 */
[----:B------:R-:W-:Y:S04]  /*3270*/  STL [R1+0xf58], R157 ;  /* 0x000f589d01007387 */ /* 0x000fe80000100800 */
[----:B------:R-:W-:Y:S04]  /*3280*/  STL.128 [R1+0xf20], R96 ;  /* 0x000f206001007387 */ /* 0x000fe80000100c00 */
[----:B------:R-:W-:Y:S04]  /*3290*/  STL [R1+0xf6c], R100 ;  /* 0x000f6c6401007387 */ /* 0x000fe80000100800 */
[----:B------:R-:W-:Y:S04]  /*32a0*/  STL [R1+0xf68], R101 ;  /* 0x000f686501007387 */ /* 0x000fe80000100800 */
[----:B------:R-:W-:Y:S01]  /*32b0*/  STL.128 [R1+0xf30], R40 ;  /* 0x000f302801007387 */ /* 0x000fe20000100c00 */
[-C--:B---3--:R-:W-:Y:S08]  /*32c0*/  HMMA.16816.F32 R4, R224, R2.reuse, R4 ;  /* 0x00000002e004723c */ /* 0x088ff00000001804 */
[-C--:B--2---:R-:W-:Y:S08]  /*32d0*/  HMMA.16816.F32 R44, R220, R2.reuse, R44 ;  /* 0x00000002dc2c723c */ /* 0x084ff0000000182c */
[----:B----4-:R-:W-:Y:S01]  /*32e0*/  HMMA.16816.F32 R8, R216, R2, R8 ;  /* 0x00000002d808723c */ /* 0x010fe20000001808 */
[----:B------:R-:W2:Y:S02]  /*32f0*/  LDSM.16.MT88.2 R2, [R248+0x20] ;  /* 0x00002000f802783b */ /* 0x000ea40000004100 */
[----:B0-----:R-:W-:-:S02]  /*3300*/  IMAD.MOV.U32 R158, RZ, RZ, R4 ;  /* 0x000000ffff9e7224 */ /* 0x001fc400078e0004 */
[----:B-1----:R-:W-:Y:S01]  /*3310*/  IMAD.MOV.U32 R159, RZ, RZ, R5 ;  /* 0x000000ffff9f7224 */ /* 0x002fe200078e0005 */
[----:B------:R0:W-:Y:S01]  /*3320*/  STL.128 [R1+0x9c0], R4 ;  /* 0x0009c00401007387 */ /* 0x0001e20000100c00 */
[----:B------:R-:W-:Y:S02]  /*3330*/  IMAD.MOV.U32 R212, RZ, RZ, R6 ;  /* 0x000000ffffd47224 */ /* 0x000fe400078e0006 */
[----:B------:R-:W-:Y:S02]  /*3340*/  IMAD.MOV.U32 R213, RZ, RZ, R7 ;  /* 0x000000ffffd57224 */ /* 0x000fe400078e0007 */
[----:B0-----:R-:W3:Y:S01]  /*3350*/  LDL.LU.128 R4, [R1+0xbd0] ;  /* 0x000bd00001047983 */ /* 0x001ee20000300c00 */
[----:B------:R-:W-:-:S07]  /*3360*/  IMAD.MOV.U32 R156, RZ, RZ, R46 ;  /* 0x000000ffff9c7224 */ /* 0x000fce00078e002e */
[----:B------:R-:W-:Y:S01]  /*3370*/  MOV R97, R10 ;  /* 0x0000000a00617202 */ /* 0x000fe20000000f00 */
[-C--:B--2---:R-:W-:Y:S08]  /*3380*/  HMMA.16816.F32 R20, R228, R2.reuse, R20 ;  /* 0x00000002e414723c */ /* 0x084ff00000001814 */
[----:B------:R-:W-:Y:S01]  /*3390*/  HMMA.16816.F32 R16, R224, R2, R16 ;  /* 0x00000002e010723c */ /* 0x000fe20000001810 */
[----:B------:R0:W-:Y:S01]  /*33a0*/  STL.128 [R1+0xac0], R44 ;  /* 0x000ac02c01007387 */ /* 0x0001e20000100c00 */
[----:B------:R-:W-:-:S02]  /*33b0*/  IMAD.MOV.U32 R157, RZ, RZ, R47 ;  /* 0x000000ffff9d7224 */ /* 0x000fc400078e002f */
[----:B------:R-:W-:Y:S01]  /*33c0*/  IMAD.MOV.U32 R99, RZ, RZ, R8 ;  /* 0x000000ffff637224 */ /* 0x000fe200078e0008 */
[----:B------:R1:W-:Y:S01]  /*33d0*/  STL.128 [R1+0xbc0], R8 ;  /* 0x000bc00801007387 */ /* 0x0003e20000100c00 */
[----:B------:R-:W-:Y:S02]  /*33e0*/  IMAD.MOV.U32 R98, RZ, RZ, R9 ;  /* 0x000000ffff627224 */ /* 0x000fe400078e0009 */
[----:B------:R-:W-:-:S03]  /*33f0*/  IMAD.MOV.U32 R96, RZ, RZ, R11 ;  /* 0x000000ffff607224 */ /* 0x000fc600078e000b */
[----:B------:R-:W-:Y:S01]  /*3400*/  IMAD.MOV.U32 R100, RZ, RZ, R22 ;  /* 0x000000ffff647224 */ /* 0x000fe200078e0016 */
[----:B------:R2:W-:Y:S01]  /*3410*/  STL.128 [R1+0x8d0], R20 ;  /* 0x0008d01401007387 */ /* 0x0005e20000100c00 */
[----:B------:R-:W-:Y:S02]  /*3420*/  IMAD.MOV.U32 R101, RZ, RZ, R23 ;  /* 0x000000ffff657224 */ /* 0x000fe400078e0017 */
[----:B0-----:R-:W-:Y:S02]  /*3430*/  IMAD.MOV.U32 R46, RZ, RZ, R20 ;  /* 0x000000ffff2e7224 */ /* 0x001fe400078e0014 */
[----:B------:R-:W-:Y:S02]  /*3440*/  IMAD.MOV.U32 R47, RZ, RZ, R21 ;  /* 0x000000ffff2f7224 */ /* 0x000fe400078e0015 */
[----:B------:R-:W-:Y:S01]  /*3450*/  MOV R43, R16 ;  /* 0x00000010002b7202 */ /* 0x000fe20000000f00 */
[----:B-1----:R-:W4:Y:S01]  /*3460*/  LDL.LU.128 R8, [R1+0x8e0] ;  /* 0x0008e00001087983 */ /* 0x002f220000300c00 */
[----:B------:R-:W-:-:S02]  /*3470*/  IMAD.MOV.U32 R42, RZ, RZ, R17 ;  /* 0x000000ffff2a7224 */ /* 0x000fc400078e0011 */
[----:B------:R-:W-:Y:S01]  /*3480*/  IMAD.MOV.U32 R41, RZ, RZ, R18 ;  /* 0x000000ffff297224 */ /* 0x000fe200078e0012 */
[----:B------:R0:W-:Y:S01]  /*3490*/  STL.128 [R1+0x9d0], R16 ;  /* 0x0009d01001007387 */ /* 0x0001e20000100c00 */
[----:B------:R-:W-:-:S03]  /*34a0*/  IMAD.MOV.U32 R40, RZ, RZ, R19 ;  /* 0x000000ffff287224 */ /* 0x000fc600078e0013 */
[----:B--2---:R-:W2:Y:S04]  /*34b0*/  LDL.LU.128 R20, [R1+0x9e0] ;  /* 0x0009e00001147983 */ /* 0x004ea80000300c00 */
[----:B0-----:R-:W2:Y:S01]  /*34c0*/  LDL.LU.128 R16, [R1+0xae0] ;  /* 0x000ae00001107983 */ /* 0x001ea20000300c00 */
[-C--:B------:R-:W-:Y:S08]  /*34d0*/  HMMA.16816.F32 R204, R244, R2.reuse, R204 ;  /* 0x00000002f4cc723c */ /* 0x080ff000000018cc */
[-C--:B------:R-:W-:Y:S08]  /*34e0*/  HMMA.16816.F32 R148, R240, R2.reuse, R148 ;  /* 0x00000002f094723c */ /* 0x080ff00000001894 */
[-C--:B------:R-:W-:Y:S08]  /*34f0*/  HMMA.16816.F32 R92, R236, R2.reuse, R92 ;  /* 0x00000002ec5c723c */ /* 0x080ff0000000185c */
[-C--:B------:R-:W-:Y:S08]  /*3500*/  HMMA.16816.F32 R36, R232, R2.reuse, R36 ;  /* 0x00000002e824723c */ /* 0x080ff00000001824 */
[----:B------:R-:W-:Y:S01]  /*3510*/  HMMA.16816.F32 R24, R220, R2, R24 ;  /* 0x00000002dc18723c */ /* 0x000fe20000001818 */
[----:B------:R0:W-:-:S15]  /*3520*/  STL.128 [R1+0xf10], R152 ;  /* 0x000f109801007387 */ /* 0x0001de0000100c00 */
[----:B------:R-:W-:-:S03]  /*3530*/  NOP ;  /* 0x0000000000007918 */ /* 0x000fc60000000000 */
[----:B------:R-:W-:Y:S01]  /*3540*/  IMAD.MOV.U32 R250, RZ, RZ, R25 ;  /* 0x000000fffffa7224 */ /* 0x000fe200078e0019 */
[----:B0-----:R-:W-:Y:S01]  /*3550*/  MOV R153, R26 ;  /* 0x0000001a00997202 */ /* 0x001fe20000000f00 */
[----:B------:R-:W-:Y:S01]  /*3560*/  IMAD.MOV.U32 R0, RZ, RZ, R24 ;  /* 0x000000ffff007224 */ /* 0x000fe200078e0018 */
[----:B------:R0:W-:Y:S01]  /*3570*/  STL.128 [R1+0xad0], R24 ;  /* 0x000ad01801007387 */ /* 0x0001e20000100c00 */
[----:B------:R-:W-:-:S03]  /*3580*/  IMAD.MOV.U32 R152, RZ, RZ, R27 ;  /* 0x000000ffff987224 */ /* 0x000fc600078e001b */
[----:B0-----:R-:W2:Y:S04]  /*3590*/  LDL.LU.128 R24, [R1+0xbe0] ;  /* 0x000be00001187983 */ /* 0x001ea80000300c00 */
[----:B------:R0:W-:Y:S04]  /*35a0*/  STL [R1+0xf64], R102 ;  /* 0x000f646601007387 */ /* 0x0001e80000100800 */
[----:B------:R1:W-:Y:S01]  /*35b0*/  STL [R1+0xf60], R103 ;  /* 0x000f606701007387 */ /* 0x0003e20000100800 */
[----:B0-----:R-:W-:Y:S01]  /*35c0*/  MOV R102, R44 ;  /* 0x0000002c00667202 */ /* 0x001fe20000000f00 */
[----:B-1----:R-:W-:Y:S01]  /*35d0*/  IMAD.MOV.U32 R103, RZ, RZ, R45 ;  /* 0x000000ffff677224 */ /* 0x002fe200078e002d */
[----:B---3--:R-:W-:Y:S01]  /*35e0*/  HMMA.16816.F32 R4, R216, R2, R4 ;  /* 0x00000002d804723c */ /* 0x008fe20000001804 */
[----:B------:R-:W4:-:S15]  /*35f0*/  LDSM.16.MT88.2 R2, [R248+0x30] ;  /* 0x00003000f802783b */ /* 0x000f1e0000004100 */
[----:B------:R-:W-:-:S03]  /*3600*/  NOP ;  /* 0x0000000000007918 */ /* 0x000fc60000000000 */
[----:B------:R-:W-:Y:S01]  /*3610*/  IMAD.MOV.U32 R45, RZ, RZ, R4 ;  /* 0x000000ffff2d7224 */ /* 0x000fe200078e0004 */
[----:B------:R0:W-:Y:S01]  /*3620*/  STL.128 [R1+0xbd0], R4 ;  /* 0x000bd00401007387 */ /* 0x0001e20000100c00 */
[----:B------:R-:W-:Y:S02]  /*3630*/  IMAD.MOV.U32 R44, RZ, RZ, R5 ;  /* 0x000000ffff2c7224 */ /* 0x000fe400078e0005 */
[----:B------:R-:W-:Y:S02]  /*3640*/  IMAD.MOV.U32 R252, RZ, RZ, R6 ;  /* 0x000000fffffc7224 */ /* 0x000fe400078e0006 */
[----:B------:R-:W-:Y:S01]  /*3650*/  IMAD.MOV.U32 R251, RZ, RZ, R7 ;  /* 0x000000fffffb7224 */ /* 0x000fe200078e0007 */
[-C--:B----4-:R-:W-:Y:S08]  /*3660*/  HMMA.16816.F32 R8, R228, R2.reuse, R8 ;  /* 0x00000002e408723c */ /* 0x090ff00000001808 */
[-C--:B--2---:R-:W-:Y:S08]  /*3670*/  HMMA.16816.F32 R20, R224, R2.reuse, R20 ;  /* 0x00000002e014723c */ /* 0x084ff00000001814 */
[----:B------:R-:W-:Y:S03]  /*3680*/  HMMA.16816.F32 R16, R220, R2, R16 ;  /* 0x00000002dc10723c */ /* 0x000fe60000001810 */
[----:B0-----:R-:W-:Y:S01]  /*3690*/  MOV R4, R8 ;  /* 0x0000000800047202 */ /* 0x001fe20000000f00 */
[----:B------:R-:W-:Y:S01]  /*36a0*/  IMAD.MOV.U32 R5, RZ, RZ, R9 ;  /* 0x000000ffff057224 */ /* 0x000fe200078e0009 */
[----:B------:R0:W-:Y:S01]  /*36b0*/  STL.128 [R1+0x8e0], R8 ;  /* 0x0008e00801007387 */ /* 0x0001e20000100c00 */
[----:B------:R-:W-:-:S02]  /*36c0*/  IMAD.MOV.U32 R6, RZ, RZ, R10 ;  /* 0x000000ffff067224 */ /* 0x000fc400078e000a */
[----:B------:R-:W-:-:S03]  /*36d0*/  IMAD.MOV.U32 R7, RZ, RZ, R11 ;  /* 0x000000ffff077224 */ /* 0x000fc600078e000b */
[----:B------:R1:W-:Y:S01]  /*36e0*/  STL.128 [R1+0x9e0], R20 ;  /* 0x0009e01401007387 */ /* 0x0003e20000100c00 */
[----:B0-----:R-:W-:Y:S01]  /*36f0*/  IMAD.MOV.U32 R8, RZ, RZ, R21 ;  /* 0x000000ffff087224 */ /* 0x001fe200078e0015 */
[----:B------:R-:W-:Y:S01]  /*3700*/  MOV R10, R23 ;  /* 0x00000017000a7202 */ /* 0x000fe20000000f00 */
[----:B------:R-:W-:-:S05]  /*3710*/  IMAD.MOV.U32 R9, RZ, RZ, R22 ;  /* 0x000000ffff097224 */ /* 0x000fca00078e0016 */
[----:B------:R0:W-:Y:S01]  /*3720*/  STL.128 [R1+0xae0], R16 ;  /* 0x000ae01001007387 */ /* 0x0001e20000100c00 */
[----:B------:R-:W-:-:S03]  /*3730*/  IMAD.MOV.U32 R11, RZ, RZ, R20 ;  /* 0x000000ffff0b7224 */ /* 0x000fc600078e0014 */
[----:B-1----:R-:W2:Y:S04]  /*3740*/  LDL.LU.128 R20, [R1+0x8f0] ;  /* 0x0008f00001147983 */ /* 0x002ea80000300c00 */
[----:B0-----:R-:W3:Y:S01]  /*3750*/  LDL.LU.128 R16, [R1+0xaf0] ;  /* 0x000af00001107983 */ /* 0x001ee20000300c00 */
[-C--:B------:R-:W-:Y:S08]  /*3760*/  HMMA.16816.F32 R200, R244, R2.reuse, R200 ;  /* 0x00000002f4c8723c */ /* 0x080ff000000018c8 */
[-C--:B------:R-:W-:Y:S08]  /*3770*/  HMMA.16816.F32 R144, R240, R2.reuse, R144 ;  /* 0x00000002f090723c */ /* 0x080ff00000001890 */
[-C--:B------:R-:W-:Y:S08]  /*3780*/  HMMA.16816.F32 R88, R236, R2.reuse, R88 ;  /* 0x00000002ec58723c */ /* 0x080ff00000001858 */
[-C--:B------:R-:W-:Y:S08]  /*3790*/  HMMA.16816.F32 R32, R232, R2.reuse, R32 ;  /* 0x00000002e820723c */ /* 0x080ff00000001820 */
[----:B------:R-:W-:Y:S01]  /*37a0*/  HMMA.16816.F32 R24, R216, R2, R24 ;  /* 0x00000002d818723c */ /* 0x000fe20000001818 */
[----:B------:R-:W0:-:S15]  /*37b0*/  LDSM.16.MT88.2 R2, [R248+0x40] ;  /* 0x00004000f802783b */ /* 0x000e1e0000004100 */
[----:B------:R-:W-:-:S03]  /*37c0*/  NOP ;  /* 0x0000000000007918 */ /* 0x000fc60000000000 */
[----:B------:R1:W-:Y:S04]  /*37d0*/  STL.128 [R1+0xbe0], R24 ;  /* 0x000be01801007387 */ /* 0x0003e80000100c00 */
[----:B-1----:R-:W4:Y:S01]  /*37e0*/  LDL.LU.128 R24, [R1+0x800] ;  /* 0x0008000001187983 */ /* 0x002f220000300c00 */
[----:B0-----:R-:W-:-:S15]  /*37f0*/  HMMA.16816.F32 R140, R240, R2, R140 ;  /* 0x00000002f08c723c */ /* 0x001fde000000188c */
[----:B------:R-:W-:-:S04]  /*3800*/  NOP ;  /* 0x0000000000007918 */ /* 0x000fc80000000000 */
[----:B------:R0:W-:Y:S01]  /*3810*/  STL.128 [R1+0xec0], R140 ;  /* 0x000ec08c01007387 */ /* 0x0001e20000100c00 */
[-C--:B--2---:R-:W-:Y:S08]  /*3820*/  HMMA.16816.F32 R20, R228, R2.reuse, R20 ;  /* 0x00000002e414723c */ /* 0x084ff00000001814 */
[----:B---3--:R-:W-:Y:S11]  /*3830*/  HMMA.16816.F32 R16, R220, R2, R16 ;  /* 0x00000002dc10723c */ /* 0x008ff60000001810 */
[----:B------:R1:W-:Y:S08]  /*3840*/  STL.128 [R1+0x8f0], R20 ;  /* 0x0008f01401007387 */ /* 0x0003f00000100c00 */
[----:B0-----:R-:W-:Y:S01]  /*3850*/  IMAD.MOV.U32 R143, RZ, RZ, R16 ;  /* 0x000000ffff8f7224 */ /* 0x001fe200078e0010 */
[----:B------:R0:W-:Y:S01]  /*3860*/  STL.128 [R1+0xaf0], R16 ;  /* 0x000af01001007387 */ /* 0x0001e20000100c00 */
[----:B------:R-:W-:-:S02]  /*3870*/  IMAD.MOV.U32 R142, RZ, RZ, R17 ;  /* 0x000000ffff8e7224 */ /* 0x000fc400078e0011 */
[----:B------:R-:W-:Y:S01]  /*3880*/  IMAD.MOV.U32 R141, RZ, RZ, R18 ;  /* 0x000000ffff8d7224 */ /* 0x000fe200078e0012 */
[----:B-1----:R-:W2:Y:S01]  /*3890*/  LDL.LU.128 R20, [R1+0x900] ;  /* 0x0009000001147983 */ /* 0x002ea20000300c00 */
[----:B------:R-:W-:-:S03]  /*38a0*/  IMAD.MOV.U32 R140, RZ, RZ, R19 ;  /* 0x000000ffff8c7224 */ /* 0x000fc600078e0013 */
[----:B0-----:R-:W3:Y:S01]  /*38b0*/  LDL.LU.128 R16, [R1+0xa00] ;  /* 0x000a000001107983 */ /* 0x001ee20000300c00 */
[-C--:B------:R-:W-:Y:S08]  /*38c0*/  HMMA.16816.F32 R196, R244, R2.reuse, R196 ;  /* 0x00000002f4c4723c */ /* 0x080ff000000018c4 */
[-C--:B------:R-:W-:Y:S08]  /*38d0*/  HMMA.16816.F32 R84, R236, R2.reuse, R84 ;  /* 0x00000002ec54723c */ /* 0x080ff00000001854 */
[-C--:B------:R-:W-:Y:S08]  /*38e0*/  HMMA.16816.F32 R28, R232, R2.reuse, R28 ;  /* 0x00000002e81c723c */ /* 0x080ff0000000181c */
[-C--:B------:R-:W-:Y:S08]  /*38f0*/  HMMA.16816.F32 R160, R224, R2.reuse, R160 ;  /* 0x00000002e0a0723c */ /* 0x080ff000000018a0 */
[----:B------:R-:W-:Y:S01]  /*3900*/  HMMA.16816.F32 R48, R216, R2, R48 ;  /* 0x00000002d830723c */ /* 0x000fe20000001830 */
[----:B------:R-:W0:Y:S04]  /*3910*/  LDSM.16.MT88.2 R2, [R248+0x50] ;  /* 0x00005000f802783b */ /* 0x000e280000004100 */
[----:B------:R-:W-:Y:S04]  /*3920*/  STL [R1+0xee4], R84 ;  /* 0x000ee45401007387 */ /* 0x000fe80000100800 */
[----:B------:R-:W-:Y:S04]  /*3930*/  STL [R1+0xee0], R85 ;  /* 0x000ee05501007387 */ /* 0x000fe80000100800 */
[----:B------:R-:W-:Y:S04]  /*3940*/  STL [R1+0xedc], R86 ;  /* 0x000edc5601007387 */ /* 0x000fe80000100800 */
[----:B------:R1:W-:Y:S04]  /*3950*/  STL [R1+0xed8], R87 ;  /* 0x000ed85701007387 */ /* 0x0003e80000100800 */
[----:B------:R4:W-:Y:S04]  /*3960*/  STL.128 [R1+0x9f0], R160 ;  /* 0x0009f0a001007387 */ /* 0x0009e80000100c00 */
[----:B-1----:R-:W3:Y:S04]  /*3970*/  LDL.LU.128 R84, [R1+0xc00] ;  /* 0x000c000001547983 */ /* 0x002ee80000300c00 */
[----:B----4-:R-:W4:Y:S01]  /*3980*/  LDL.LU.128 R160, [R1+0xb00] ;  /* 0x000b000001a07983 */ /* 0x010f220000300c00 */
[-C--:B0-----:R-:W-:Y:S08]  /*3990*/  HMMA.16816.F32 R80, R236, R2.reuse, R80 ;  /* 0x00000002ec50723c */ /* 0x081ff00000001850 */
[-C--:B------:R-:W-:Y:S11]  /*39a0*/  HMMA.16816.F32 R24, R232, R2.reuse, R24 ;  /* 0x00000002e818723c */ /* 0x080ff60000001818 */
[----:B------:R-:W-:Y:S08]  /*39b0*/  STL.128 [R1+0xe90], R80 ;  /* 0x000e905001007387 */ /* 0x000ff00000100c00 */
[----:B------:R0:W-:Y:S04]  /*39c0*/  STL.128 [R1+0x800], R24 ;  /* 0x0008001801007387 */ /* 0x0001e80000100c00 */
[----:B0-----:R-:W4:Y:S01]  /*39d0*/  LDL.LU.128 R24, [R1+0xa10] ;  /* 0x000a100001187983 */ /* 0x001f220000300c00 */
[-C--:B--2---:R-:W-:Y:S08]  /*39e0*/  HMMA.16816.F32 R20, R228, R2.reuse, R20 ;  /* 0x00000002e414723c */ /* 0x084ff00000001814 */
[----:B---3--:R-:W-:Y:S11]  /*39f0*/  HMMA.16816.F32 R16, R224, R2, R16 ;  /* 0x00000002e010723c */ /* 0x008ff60000001810 */
[----:B------:R0:W-:Y:S08]  /*3a00*/  STL.128 [R1+0x900], R20 ;  /* 0x0009001401007387 */ /* 0x0001f00000100c00 */
[----:B------:R-:W-:Y:S01]  /*3a10*/  IMAD.MOV.U32 R83, RZ, RZ, R16 ;  /* 0x000000ffff537224 */ /* 0x000fe200078e0010 */
[----:B------:R-:W-:Y:S01]  /*3a20*/  MOV R81, R18 ;  /* 0x0000001200517202 */ /* 0x000fe20000000f00 */
[----:B------:R-:W-:Y:S01]  /*3a30*/  IMAD.MOV.U32 R82, RZ, RZ, R17 ;  /* 0x000000ffff527224 */ /* 0x000fe200078e0011 */
[----:B------:R1:W-:Y:S01]  /*3a40*/  STL.128 [R1+0xa00], R16 ;  /* 0x000a001001007387 */ /* 0x0003e20000100c00 */
[----:B------:R-:W-:-:S03]  /*3a50*/  IMAD.MOV.U32 R80, RZ, RZ, R19 ;  /* 0x000000ffff507224 */ /* 0x000fc600078e0013 */
[----:B0-----:R-:W2:Y:S04]  /*3a60*/  LDL.LU.128 R20, [R1+0xb10] ;  /* 0x000b100001147983 */ /* 0x001ea80000300c00 */
[----:B-1----:R-:W3:Y:S01]  /*3a70*/  LDL.LU.128 R16, [R1+0xc10] ;  /* 0x000c100001107983 */ /* 0x002ee20000300c00 */
[-C--:B------:R-:W-:Y:S08]  /*3a80*/  HMMA.16816.F32 R192, R244, R2.reuse, R192 ;  /* 0x00000002f4c0723c */ /* 0x080ff000000018c0 */
[-C--:B------:R-:W-:Y:S08]  /*3a90*/  HMMA.16816.F32 R136, R240, R2.reuse, R136 ;  /* 0x00000002f088723c */ /* 0x080ff00000001888 */
[-C--:B------:R-:W-:Y:S08]  /*3aa0*/  HMMA.16816.F32 R84, R216, R2.reuse, R84 ;  /* 0x00000002d854723c */ /* 0x080ff00000001854 */
[----:B----4-:R-:W-:Y:S01]  /*3ab0*/  HMMA.16816.F32 R160, R220, R2, R160 ;  /* 0x00000002dca0723c */ /* 0x010fe200000018a0 */
[----:B------:R-:W0:Y:S04]  /*3ac0*/  LDSM.16.MT88.2 R2, [R248+0x60] ;  /* 0x00006000f802783b */ /* 0x000e280000004100 */
[----:B------:R1:W-:Y:S04]  /*3ad0*/  STL.128 [R1+0xeb0], R196 ;  /* 0x000eb0c401007387 */ /* 0x0003e80000100c00 */
[----:B------:R-:W-:Y:S04]  /*3ae0*/  STL [R1+0xef4], R28 ;  /* 0x000ef41c01007387 */ /* 0x000fe80000100800 */
[----:B------:R-:W-:Y:S04]  /*3af0*/  STL [R1+0xef0], R29 ;  /* 0x000ef01d01007387 */ /* 0x000fe80000100800 */
[----:B------:R-:W-:Y:S04]  /*3b00*/  STL [R1+0xeec], R30 ;  /* 0x000eec1e01007387 */ /* 0x000fe80000100800 */
[----:B------:R4:W-:Y:S01]  /*3b10*/  STL [R1+0xee8], R31 ;  /* 0x000ee81f01007387 */ /* 0x0009e20000100800 */
[----:B-1----:R-:W-:Y:S01]  /*3b20*/  MOV R199, R48 ;  /* 0x0000003000c77202 */ /* 0x002fe20000000f00 */
[----:B------:R-:W-:-:S02]  /*3b30*/  IMAD.MOV.U32 R198, RZ, RZ, R49 ;  /* 0x000000ffffc67224 */ /* 0x000fc400078e0031 */
[----:B------:R-:W-:Y:S01]  /*3b40*/  IMAD.MOV.U32 R197, RZ, RZ, R50 ;  /* 0x000000ffffc57224 */ /* 0x000fe200078e0032 */
[----:B------:R1:W-:Y:S01]  /*3b50*/  STL.128 [R1+0xbf0], R48 ;  /* 0x000bf03001007387 */ /* 0x0003e20000100c00 */
[----:B------:R-:W-:-:S03]  /*3b60*/  IMAD.MOV.U32 R196, RZ, RZ, R51 ;  /* 0x000000ffffc47224 */ /* 0x000fc600078e0033 */
[----:B----4-:R-:W4:Y:S04]  /*3b70*/  LDL.LU.128 R28, [R1+0x810] ;  /* 0x00081000011c7983 */ /* 0x010f280000300c00 */
[----:B-1----:R-:W4:Y:S01]  /*3b80*/  LDL.LU.128 R48, [R1+0x910] ;  /* 0x0009100001307983 */ /* 0x002f220000300c00 */
[-C--:B0-----:R-:W-:Y:S08]  /*3b90*/  HMMA.16816.F32 R188, R244, R2.reuse, R188 ;  /* 0x00000002f4bc723c */ /* 0x081ff000000018bc */
[-C--:B------:R-:W-:Y:S08]  /*3ba0*/  HMMA.16816.F32 R132, R240, R2.reuse, R132 ;  /* 0x00000002f084723c */ /* 0x080ff00000001884 */
[-C--:B------:R-:W-:Y:S08]  /*3bb0*/  HMMA.16816.F32 R76, R236, R2.reuse, R76 ;  /* 0x00000002ec4c723c */ /* 0x080ff0000000184c */
[----:B------:R-:W-:Y:S01]  /*3bc0*/  HMMA.16816.F32 R24, R224, R2, R24 ;  /* 0x00000002e018723c */ /* 0x000fe20000001818 */
[----:B------:R-:W-:Y:S04]  /*3bd0*/  STL.128 [R1+0xe50], R188 ;  /* 0x000e50bc01007387 */ /* 0x000fe80000100c00 */
[----:B------:R-:W-:Y:S06]  /*3be0*/  STL.128 [R1+0xe60], R132 ;  /* 0x000e608401007387 */ /* 0x000fec0000100c00 */
[----:B------:R0:W-:Y:S08]  /*3bf0*/  STL.128 [R1+0xea0], R76 ;  /* 0x000ea04c01007387 */ /* 0x0001f00000100c00 */
[----:B------:R1:W-:Y:S01]  /*3c00*/  STL.128 [R1+0xa10], R24 ;  /* 0x000a101801007387 */ /* 0x0003e20000100c00 */
[----:B0-----:R-:W-:Y:S01]  /*3c10*/  MOV R79, R24 ;  /* 0x00000018004f7202 */ /* 0x001fe20000000f00 */
[----:B------:R-:W-:-:S02]  /*3c20*/  IMAD.MOV.U32 R78, RZ, RZ, R25 ;  /* 0x000000ffff4e7224 */ /* 0x000fc400078e0019 */
[----:B------:R-:W-:Y:S02]  /*3c30*/  IMAD.MOV.U32 R77, RZ, RZ, R26 ;  /* 0x000000ffff4d7224 */ /* 0x000fe400078e001a */
[----:B------:R-:W-:Y:S02]  /*3c40*/  IMAD.MOV.U32 R76, RZ, RZ, R27 ;  /* 0x000000ffff4c7224 */ /* 0x000fe400078e001b */
[----:B-1----:R-:W4:Y:S01]  /*3c50*/  LDL.LU.128 R24, [R1+0x820] ;  /* 0x0008200001187983 */ /* 0x002f220000300c00 */
[-C--:B--2---:R-:W-:Y:S08]  /*3c60*/  HMMA.16816.F32 R20, R220, R2.reuse, R20 ;  /* 0x00000002dc14723c */ /* 0x084ff00000001814 */
[----:B---3--:R-:W-:Y:S11]  /*3c70*/  HMMA.16816.F32 R16, R216, R2, R16 ;  /* 0x00000002d810723c */ /* 0x008ff60000001810 */
[----:B------:R-:W-:Y:S01]  /*3c80*/  IMAD.MOV.U32 R135, RZ, RZ, R20 ;  /* 0x000000ffff877224 */ /* 0x000fe200078e0014 */
[----:B------:R-:W-:Y:S01]  /*3c90*/  MOV R133, R22 ;  /* 0x0000001600857202 */ /* 0x000fe20000000f00 */
[----:B------:R-:W-:Y:S01]  /*3ca0*/  IMAD.MOV.U32 R134, RZ, RZ, R21 ;  /* 0x000000ffff867224 */ /* 0x000fe200078e0015 */
[----:B------:R0:W-:Y:S01]  /*3cb0*/  STL.128 [R1+0xb10], R20 ;  /* 0x000b101401007387 */ /* 0x0001e20000100c00 */
[----:B------:R-:W-:-:S04]  /*3cc0*/  IMAD.MOV.U32 R132, RZ, RZ, R23 ;  /* 0x000000ffff847224 */ /* 0x000fc800078e0017 */
[----:B------:R-:W-:Y:S01]  /*3cd0*/  IMAD.MOV.U32 R191, RZ, RZ, R16 ;  /* 0x000000ffffbf7224 */ /* 0x000fe200078e0010 */
[----:B------:R1:W-:Y:S01]  /*3ce0*/  STL.128 [R1+0xc10], R16 ;  /* 0x000c101001007387 */ /* 0x0003e20000100c00 */
[----:B------:R-:W-:Y:S02]  /*3cf0*/  IMAD.MOV.U32 R190, RZ, RZ, R17 ;  /* 0x000000ffffbe7224 */ /* 0x000fe400078e0011 */
[----:B------:R-:W-:Y:S02]  /*3d00*/  IMAD.MOV.U32 R189, RZ, RZ, R18 ;  /* 0x000000ffffbd7224 */ /* 0x000fe400078e0012 */
[----:B------:R-:W-:Y:S01]  /*3d10*/  IMAD.MOV.U32 R188, RZ, RZ, R19 ;  /* 0x000000ffffbc7224 */ /* 0x000fe200078e0013 */
[----:B0-----:R-:W2:Y:S04]  /*3d20*/  LDL.LU.128 R20, [R1+0xb20] ;  /* 0x000b200001147983 */ /* 0x001ea80000300c00 */
[----:B-1----:R-:W3:Y:S04]  /*3d30*/  LDL.LU.128 R16, [R1+0xc20] ;  /* 0x000c200001107983 */ /* 0x002ee80000300c00 */
[----:B------:R0:W-:Y:S04]  /*3d40*/  STL.128 [R1+0xe80], R136 ;  /* 0x000e808801007387 */ /* 0x0001e80000100c00 */
[----:B------:R1:W-:Y:S04]  /*3d50*/  STL.128 [R1+0xf00], R208 ;  /* 0x000f00d001007387 */ /* 0x0003e80000100c00 */
[----:B------:R4:W-:Y:S01]  /*3d60*/  STL.128 [R1+0xb00], R160 ;  /* 0x000b00a001007387 */ /* 0x0009e20000100c00 */
[----:B0-----:R-:W-:-:S02]  /*3d70*/  IMAD.MOV.U32 R139, RZ, RZ, R160 ;  /* 0x000000ffff8b7224 */ /* 0x001fc400078e00a0 */
[----:B------:R-:W-:Y:S02]  /*3d80*/  IMAD.MOV.U32 R138, RZ, RZ, R161 ;  /* 0x000000ffff8a7224 */ /* 0x000fe400078e00a1 */
[----:B------:R-:W-:Y:S01]  /*3d90*/  IMAD.MOV.U32 R137, RZ, RZ, R162 ;  /* 0x000000ffff897224 */ /* 0x000fe200078e00a2 */
[----:B-1----:R-:W3:Y:S01]  /*3da0*/  LDL.LU.128 R208, [R1+0x920] ;  /* 0x0009200001d07983 */ /* 0x002ee20000300c00 */
[----:B------:R-:W-:-:S03]  /*3db0*/  IMAD.MOV.U32 R136, RZ, RZ, R163 ;  /* 0x000000ffff887224 */ /* 0x000fc600078e00a3 */
[----:B----4-:R-:W4:Y:S01]  /*3dc0*/  LDL.LU.128 R160, [R1+0xa20] ;  /* 0x000a200001a07983 */ /* 0x010f220000300c00 */
[-C--:B------:R-:W-:Y:S08]  /*3dd0*/  HMMA.16816.F32 R28, R232, R2.reuse, R28 ;  /* 0x00000002e81c723c */ /* 0x080ff0000000181c */
[----:B------:R-:W-:Y:S01]  /*3de0*/  HMMA.16816.F32 R48, R228, R2, R48 ;  /* 0x00000002e430723c */ /* 0x000fe20000001830 */
[----:B------:R-:W0:Y:S10]  /*3df0*/  LDSM.16.MT88.2 R2, [R248+0x70] ;  /* 0x00007000f802783b */ /* 0x000e340000004100 */
[----:B------:R1:W-:Y:S08]  /*3e00*/  STL.128 [R1+0x810], R28 ;  /* 0x0008101c01007387 */ /* 0x0003f00000100c00 */
[----:B------:R0:W-:Y:S01]  /*3e10*/  STL.128 [R1+0x910], R48 ;  /* 0x0009103001007387 */ /* 0x0001e20000100c00 */
[----:B-1----:R-:W-:-:S02]  /*3e20*/  IMAD.MOV.U32 R28, RZ, RZ, R50 ;  /* 0x000000ffff1c7224 */ /* 0x002fc400078e0032 */
[----:B------:R-:W-:Y:S02]  /*3e30*/  IMAD.MOV.U32 R29, RZ, RZ, R51 ;  /* 0x000000ffff1d7224 */ /* 0x000fe400078e0033 */
[----:B0-----:R-:W4:Y:S04]  /*3e40*/  LDL.LU.128 R48, [R1+0x830] ;  /* 0x0008300001307983 */ /* 0x001f280000300c00 */
[----:B------:R0:W-:Y:S01]  /*3e50*/  STL.128 [R1+0xe70], R192 ;  /* 0x000e70c001007387 */ /* 0x0001e20000100c00 */
[----:B------:R-:W-:Y:S01]  /*3e60*/  HMMA.16816.F32 R24, R232, R2, R24 ;  /* 0x00000002e818723c */ /* 0x000fe20000001818 */
[----:B0-----:R-:W-:Y:S01]  /*3e70*/  MOV R195, R84 ;  /* 0x0000005400c37202 */ /* 0x001fe20000000f00 */
[----:B------:R-:W-:Y:S01]  /*3e80*/  IMAD.MOV.U32 R194, RZ, RZ, R85 ;  /* 0x000000ffffc27224 */ /* 0x000fe200078e0055 */
[----:B------:R0:W-:-:S15]  /*3e90*/  STL.128 [R1+0xc00], R84 ;  /* 0x000c005401007387 */ /* 0x0001de0000100c00 */
[----:B------:R-:W-:-:S01]  /*3ea0*/  NOP ;  /* 0x0000000000007918 */ /* 0x000fc20000000000 */
[----:B------:R-:W-:Y:S01]  /*3eb0*/  MOV R30, R24 ;  /* 0x00000018001e7202 */ /* 0x000fe20000000f00 */
[----:B------:R-:W-:Y:S01]  /*3ec0*/  IMAD.MOV.U32 R31, RZ, RZ, R25 ;  /* 0x000000ffff1f7224 */ /* 0x000fe200078e0019 */
[----:B------:R1:W-:Y:S01]  /*3ed0*/  STL.128 [R1+0x820], R24 ;  /* 0x0008201801007387 */ /* 0x0003e20000100c00 */
[----:B0-----:R-:W-:Y:S02]  /*3ee0*/  IMAD.MOV.U32 R84, RZ, RZ, R26 ;  /* 0x000000ffff547224 */ /* 0x001fe400078e001a */
[----:B------:R-:W-:Y:S02]  /*3ef0*/  IMAD.MOV.U32 R85, RZ, RZ, R27 ;  /* 0x000000ffff557224 */ /* 0x000fe400078e001b */
[----:B-1----:R-:W4:Y:S01]  /*3f00*/  LDL.LU.128 R24, [R1+0x930] ;  /* 0x0009300001187983 */ /* 0x002f220000300c00 */
[-C--:B--2---:R-:W-:Y:S08]  /*3f10*/  HMMA.16816.F32 R20, R220, R2.reuse, R20 ;  /* 0x00000002dc14723c */ /* 0x084ff00000001814 */
[-C--:B---3--:R-:W-:Y:S11]  /*3f20*/  HMMA.16816.F32 R16, R216, R2.reuse, R16 ;  /* 0x00000002d810723c */ /* 0x088ff60000001810 */
[----:B------:R0:W-:Y:S08]  /*3f30*/  STL.128 [R1+0xb20], R20 ;  /* 0x000b201401007387 */ /* 0x0001f00000100c00 */
[----:B------:R1:W-:Y:S04]  /*3f40*/  STL.128 [R1+0xc20], R16 ;  /* 0x000c201001007387 */ /* 0x0003e80000100c00 */
[----:B0-----:R-:W2:Y:S04]  /*3f50*/  LDL.LU.128 R20, [R1+0xa30] ;  /* 0x000a300001147983 */ /* 0x001ea80000300c00 */
[----:B-1----:R-:W3:Y:S01]  /*3f60*/  LDL.LU.128 R16, [R1+0xb30] ;  /* 0x000b300001107983 */ /* 0x002ee20000300c00 */
[-C--:B------:R-:W-:Y:S08]  /*3f70*/  HMMA.16816.F32 R184, R244, R2.reuse, R184 ;  /* 0x00000002f4b8723c */ /* 0x080ff000000018b8 */
[-C--:B------:R-:W-:Y:S08]  /*3f80*/  HMMA.16816.F32 R128, R240, R2.reuse, R128 ;  /* 0x00000002f080723c */ /* 0x080ff00000001880 */
[-C--:B------:R-:W-:Y:S08]  /*3f90*/  HMMA.16816.F32 R72, R236, R2.reuse, R72 ;  /* 0x00000002ec48723c */ /* 0x080ff00000001848 */
[-C--:B------:R-:W-:Y:S08]  /*3fa0*/  HMMA.16816.F32 R208, R228, R2.reuse, R208 ;  /* 0x00000002e4d0723c */ /* 0x080ff000000018d0 */
[----:B----4-:R-:W-:Y:S01]  /*3fb0*/  HMMA.16816.F32 R160, R224, R2, R160 ;  /* 0x00000002e0a0723c */ /* 0x010fe200000018a0 */
[----:B------:R-:W0:Y:S07]  /*3fc0*/  LDSM.16.MT88.2 R2, [R248+0x80] ;  /* 0x00008000f802783b */ /* 0x000e2e0000004100 */
[----:B0-----:R-:W-:-:S15]  /*3fd0*/  HMMA.16816.F32 R48, R232, R2, R48 ;  /* 0x00000002e830723c */ /* 0x001fde0000001830 */
[----:B------:R-:W-:-:S04]  /*3fe0*/  NOP ;  /* 0x0000000000007918 */ /* 0x000fc80000000000 */
[----:B------:R0:W-:Y:S04]  /*3ff0*/  STL.128 [R1+0x830], R48 ;  /* 0x0008303001007387 */ /* 0x0001e80000100c00 */
[----:B0-----:R-:W4:Y:S01]  /*4000*/  LDL.LU.128 R48, [R1+0xc30] ;  /* 0x000c300001307983 */ /* 0x001f220000300c00 */
[-C--:B------:R-:W-:Y:S08]  /*4010*/  HMMA.16816.F32 R180, R244, R2.reuse, R180 ;  /* 0x00000002f4b4723c */ /* 0x080ff000000018b4 */
[-C--:B------:R-:W-:Y:S08]  /*4020*/  HMMA.16816.F32 R124, R240, R2.reuse, R124 ;  /* 0x00000002f07c723c */ /* 0x080ff0000000187c */
[-C--:B------:R-:W-:Y:S08]  /*4030*/  HMMA.16816.F32 R68, R236, R2.reuse, R68 ;  /* 0x00000002ec44723c */ /* 0x080ff00000001844 */
[----:B------:R-:W-:Y:S01]  /*4040*/  HMMA.16816.F32 R24, R228, R2, R24 ;  /* 0x00000002e418723c */ /* 0x000fe20000001818 */
[----:B------:R-:W-:Y:S04]  /*4050*/  STL.128 [R1+0xe20], R180 ;  /* 0x000e20b401007387 */ /* 0x000fe80000100c00 */
[----:B------:R-:W-:Y:S06]  /*4060*/  STL.128 [R1+0xe30], R124 ;  /* 0x000e307c01007387 */ /* 0x000fec0000100c00 */
[----:B------:R0:W-:Y:S08]  /*4070*/  STL.128 [R1+0xe40], R68 ;  /* 0x000e404401007387 */ /* 0x0001f00000100c00 */
[----:B------:R1:W-:Y:S01]  /*4080*/  STL.128 [R1+0x930], R24 ;  /* 0x0009301801007387 */ /* 0x0003e20000100c00 */
[----:B0-----:R-:W-:-:S02]  /*4090*/  IMAD.MOV.U32 R71, RZ, RZ, R24 ;  /* 0x000000ffff477224 */ /* 0x001fc400078e0018 */
[----:B------:R-:W-:Y:S02]  /*40a0*/  IMAD.MOV.U32 R70, RZ, RZ, R25 ;  /* 0x000000ffff467224 */ /* 0x000fe400078e0019 */
[----:B------:R-:W-:Y:S02]  /*40b0*/  IMAD.MOV.U32 R69, RZ, RZ, R26 ;  /* 0x000000ffff457224 */ /* 0x000fe400078e001a */
[----:B------:R-:W-:Y:S02]  /*40c0*/  IMAD.MOV.U32 R68, RZ, RZ, R27 ;  /* 0x000000ffff447224 */ /* 0x000fe400078e001b */
[----:B-1----:R-:W4:Y:S01]  /*40d0*/  LDL.LU.128 R24, [R1+0x840] ;  /* 0x0008400001187983 */ /* 0x002f220000300c00 */
[-C--:B--2---:R-:W-:Y:S08]  /*40e0*/  HMMA.16816.F32 R20, R224, R2.reuse, R20 ;  /* 0x00000002e014723c */ /* 0x084ff00000001814 */
[----:B---3--:R-:W-:Y:S11]  /*40f0*/  HMMA.16816.F32 R16, R220, R2, R16 ;  /* 0x00000002dc10723c */ /* 0x008ff60000001810 */
[----:B------:R-:W-:Y:S01]  /*4100*/  MOV R127, R20 ;  /* 0x00000014007f7202 */ /* 0x000fe20000000f00 */
[----:B------:R-:W-:Y:S01]  /*4110*/  IMAD.MOV.U32 R126, RZ, RZ, R21 ;  /* 0x000000ffff7e7224 */ /* 0x000fe200078e0015 */
[----:B------:R0:W-:Y:S01]  /*4120*/  STL.128 [R1+0xa30], R20 ;  /* 0x000a301401007387 */ /* 0x0001e20000100c00 */
[----:B------:R-:W-:-:S02]  /*4130*/  IMAD.MOV.U32 R125, RZ, RZ, R22 ;  /* 0x000000ffff7d7224 */ /* 0x000fc400078e0016 */
[----:B------:R-:W-:-:S03]  /*4140*/  IMAD.MOV.U32 R124, RZ, RZ, R23 ;  /* 0x000000ffff7c7224 */ /* 0x000fc600078e0017 */
[----:B------:R-:W-:Y:S01]  /*4150*/  IMAD.MOV.U32 R183, RZ, RZ, R16 ;  /* 0x000000ffffb77224 */ /* 0x000fe200078e0010 */
[----:B------:R-:W-:Y:S01]  /*4160*/  MOV R181, R18 ;  /* 0x0000001200b57202 */ /* 0x000fe20000000f00 */
[----:B------:R-:W-:Y:S01]  /*4170*/  IMAD.MOV.U32 R182, RZ, RZ, R17 ;  /* 0x000000ffffb67224 */ /* 0x000fe200078e0011 */
[----:B------:R1:W-:Y:S01]  /*4180*/  STL.128 [R1+0xb30], R16 ;  /* 0x000b301001007387 */ /* 0x0003e20000100c00 */
[----:B------:R-:W-:-:S03]  /*4190*/  IMAD.MOV.U32 R180, RZ, RZ, R19 ;  /* 0x000000ffffb47224 */ /* 0x000fc600078e0013 */
[----:B0-----:R-:W2:Y:S04]  /*41a0*/  LDL.LU.128 R20, [R1+0x940] ;  /* 0x0009400001147983 */ /* 0x001ea80000300c00 */
[----:B-1----:R-:W3:Y:S04]  /*41b0*/  LDL.LU.128 R16, [R1+0xa40] ;  /* 0x000a400001107983 */ /* 0x002ee80000300c00 */
[----:B------:R0:W-:Y:S04]  /*41c0*/  STL.128 [R1+0xa20], R160 ;  /* 0x000a20a001007387 */ /* 0x0001e80000100c00 */
[----:B0-----:R-:W3:Y:S01]  /*41d0*/  LDL.LU.128 R160, [R1+0xb40] ;  /* 0x000b400001a07983 */ /* 0x001ee20000300c00 */
[----:B----4-:R-:W-:Y:S03]  /*41e0*/  HMMA.16816.F32 R48, R216, R2, R48 ;  /* 0x00000002d830723c */ /* 0x010fe60000001830 */
[----:B------:R-:W0:-:S15]  /*41f0*/  LDSM.16.MT88.2 R2, [R248+0x90] ;  /* 0x00009000f802783b */ /* 0x000e1e0000004100 */
[----:B------:R-:W-:-:S01]  /*4200*/  NOP ;  /* 0x0000000000007918 */ /* 0x000fc20000000000 */
[----:B------:R1:W-:Y:S04]  /*4210*/  STL.128 [R1+0xc30], R48 ;  /* 0x000c303001007387 */ /* 0x0003e80000100c00 */
[----:B-1----:R-:W4:Y:S01]  /*4220*/  LDL.LU.128 R48, [R1+0xc40] ;  /* 0x000c400001307983 */ /* 0x002f220000300c00 */
[-C--:B0-----:R-:W-:Y:S08]  /*4230*/  HMMA.16816.F32 R120, R240, R2.reuse, R120 ;  /* 0x00000002f078723c */ /* 0x081ff00000001878 */
[-C--:B------:R-:W-:Y:S08]  /*4240*/  HMMA.16816.F32 R64, R236, R2.reuse, R64 ;  /* 0x00000002ec40723c */ /* 0x080ff00000001840 */
[-C--:B------:R-:W-:Y:S03]  /*4250*/  HMMA.16816.F32 R24, R232, R2.reuse, R24 ;  /* 0x00000002e818723c */ /* 0x080fe60000001818 */
[----:B------:R-:W-:Y:S08]  /*4260*/  STL.128 [R1+0xde0], R120 ;  /* 0x000de07801007387 */ /* 0x000ff00000100c00 */
[----:B------:R-:W-:Y:S08]  /*4270*/  STL.128 [R1+0xdf0], R64 ;  /* 0x000df04001007387 */ /* 0x000ff00000100c00 */
[----:B------:R0:W-:Y:S04]  /*4280*/  STL.128 [R1+0x840], R24 ;  /* 0x0008401801007387 */ /* 0x0001e80000100c00 */
[----:B0-----:R-:W4:Y:S01]  /*4290*/  LDL.LU.128 R24, [R1+0x850] ;  /* 0x0008500001187983 */ /* 0x001f220000300c00 */
[-C--:B--2---:R-:W-:Y:S08]  /*42a0*/  HMMA.16816.F32 R20, R228, R2.reuse, R20 ;  /* 0x00000002e414723c */ /* 0x084ff00000001814 */
[----:B---3--:R-:W-:Y:S11]  /*42b0*/  HMMA.16816.F32 R16, R224, R2, R16 ;  /* 0x00000002e010723c */ /* 0x008ff60000001810 */
[----:B------:R-:W-:Y:S01]  /*42c0*/  IMAD.MOV.U32 R67, RZ, RZ, R20 ;  /* 0x000000ffff437224 */ /* 0x000fe200078e0014 */
[----:B------:R0:W-:Y:S01]  /*42d0*/  STL.128 [R1+0x940], R20 ;  /* 0x0009401401007387 */ /* 0x0001e20000100c00 */
[----:B------:R-:W-:-:S02]  /*42e0*/  IMAD.MOV.U32 R66, RZ, RZ, R21 ;  /* 0x000000ffff427224 */ /* 0x000fc400078e0015 */
[----:B------:R-:W-:Y:S02]  /*42f0*/  IMAD.MOV.U32 R65, RZ, RZ, R22 ;  /* 0x000000ffff417224 */ /* 0x000fe400078e0016 */
[----:B------:R-:W-:Y:S02]  /*4300*/  IMAD.MOV.U32 R64, RZ, RZ, R23 ;  /* 0x000000ffff407224 */ /* 0x000fe400078e0017 */
[----:B------:R-:W-:Y:S01]  /*4310*/  MOV R123, R16 ;  /* 0x00000010007b7202 */ /* 0x000fe20000000f00 */
[----:B------:R-:W-:Y:S01]  /*4320*/  IMAD.MOV.U32 R122, RZ, RZ, R17 ;  /* 0x000000ffff7a7224 */ /* 0x000fe200078e0011 */
[----:B------:R1:W-:Y:S01]  /*4330*/  STL.128 [R1+0xa40], R16 ;  /* 0x000a401001007387 */ /* 0x0003e20000100c00 */
[----:B------:R-:W-:Y:S02]  /*4340*/  IMAD.MOV.U32 R121, RZ, RZ, R18 ;  /* 0x000000ffff797224 */ /* 0x000fe400078e0012 */
[----:B------:R-:W-:Y:S01]  /*4350*/  IMAD.MOV.U32 R120, RZ, RZ, R19 ;  /* 0x000000ffff787224 */ /* 0x000fe200078e0013 */
[----:B0-----:R-:W2:Y:S04]  /*4360*/  LDL.LU.128 R20, [R1+0x950] ;  /* 0x0009500001147983 */ /* 0x001ea80000300c00 */
[----:B-1----:R-:W3:Y:S01]  /*4370*/  LDL.LU.128 R16, [R1+0xa50] ;  /* 0x000a500001107983 */ /* 0x002ee20000300c00 */
[-C--:B------:R-:W-:Y:S08]  /*4380*/  HMMA.16816.F32 R176, R244, R2.reuse, R176 ;  /* 0x00000002f4b0723c */ /* 0x080ff000000018b0 */
[----:B------:R-:W-:Y:S01]  /*4390*/  HMMA.16816.F32 R160, R220, R2, R160 ;  /* 0x00000002dca0723c */ /* 0x000fe200000018a0 */
[----:B------:R0:W-:Y:S04]  /*43a0*/  STL [R1+0xed0], R187 ;  /* 0x000ed0bb01007387 */ /* 0x0001e80000100800 */
[----:B------:R1:W-:Y:S01]  /*43b0*/  STL.128 [R1+0x920], R208 ;  /* 0x000920d001007387 */ /* 0x0003e20000100c00 */
[----:B0-----:R-:W-:-:S05]  /*43c0*/  IMAD.MOV.U32 R187, RZ, RZ, R211 ;  /* 0x000000ffffbb7224 */ /* 0x001fca00078e00d3 */
[----:B------:R0:W-:Y:S08]  /*43d0*/  STL.128 [R1+0xdd0], R176 ;  /* 0x000dd0b001007387 */ /* 0x0001f00000100c00 */
[----:B------:R0:W-:Y:S01]  /*43e0*/  STL.128 [R1+0xb40], R160 ;  /* 0x000b40a001007387 */ /* 0x0001e20000100c00 */
[----:B-1----:R-:W-:-:S03]  /*43f0*/  IMAD.MOV.U32 R211, RZ, RZ, R104 ;  /* 0x000000ffffd37224 */ /* 0x002fc600078e0068 */
[----:B------:R-:W3:Y:S01]  /*4400*/  LDL.LU.128 R104, [R1+0xc50] ;  /* 0x000c500001687983 */ /* 0x000ee20000300c00 */
[----:B0-----:R-:W-:Y:S01]  /*4410*/  IMAD.MOV.U32 R179, RZ, RZ, R160 ;  /* 0x000000ffffb37224 */ /* 0x001fe200078e00a0 */
[----:B------:R-:W-:Y:S01]  /*4420*/  MOV R177, R162 ;  /* 0x000000a200b17202 */ /* 0x000fe20000000f00 */
[----:B------:R-:W-:Y:S02]  /*4430*/  IMAD.MOV.U32 R178, RZ, RZ, R161 ;  /* 0x000000ffffb27224 */ /* 0x000fe400078e00a1 */
[----:B------:R-:W-:Y:S02]  /*4440*/  IMAD.MOV.U32 R176, RZ, RZ, R163 ;  /* 0x000000ffffb07224 */ /* 0x000fe400078e00a3 */
[----:B------:R-:W3:Y:S01]  /*4450*/  LDL.LU.128 R160, [R1+0xb50] ;  /* 0x000b500001a07983 */ /* 0x000ee20000300c00 */
[----:B----4-:R-:W-:Y:S03]  /*4460*/  HMMA.16816.F32 R48, R216, R2, R48 ;  /* 0x00000002d830723c */ /* 0x010fe60000001830 */
[----:B------:R-:W0:Y:S04]  /*4470*/  LDSM.16.MT88.2 R2, [R248+0xa0] ;  /* 0x0000a000f802783b */ /* 0x000e280000004100 */
[----:B------:R1:W-:-:S12]  /*4480*/  STL.128 [R1+0xf80], R212 ;  /* 0x000f80d401007387 */ /* 0x0003d80000100c00 */
[----:B------:R4:W-:Y:S04]  /*4490*/  STL.128 [R1+0xc40], R48 ;  /* 0x000c403001007387 */ /* 0x0009e80000100c00 */
[----:B-1----:R-:W3:Y:S04]  /*44a0*/  LDL.LU.128 R212, [R1+0xc60] ;  /* 0x000c600001d47983 */ /* 0x002ee80000300c00 */
[----:B----4-:R-:W4:Y:S01]  /*44b0*/  LDL.LU.128 R48, [R1+0x860] ;  /* 0x0008600001307983 */ /* 0x010f220000300c00 */
[-C--:B0-----:R-:W-:Y:S08]  /*44c0*/  HMMA.16816.F32 R116, R240, R2.reuse, R116 ;  /* 0x00000002f074723c */ /* 0x081ff00000001874 */
[-C--:B------:R-:W-:Y:S08]  /*44d0*/  HMMA.16816.F32 R60, R236, R2.reuse, R60 ;  /* 0x00000002ec3c723c */ /* 0x080ff0000000183c */
[----:B------:R-:W-:Y:S03]  /*44e0*/  HMMA.16816.F32 R24, R232, R2, R24 ;  /* 0x00000002e818723c */ /* 0x000fe60000001818 */
[----:B------:R-:W-:Y:S08]  /*44f0*/  STL.128 [R1+0xe00], R116 ;  /* 0x000e007401007387 */ /* 0x000ff00000100c00 */
[----:B------:R-:W-:Y:S08]  /*4500*/  STL.128 [R1+0xe10], R60 ;  /* 0x000e103c01007387 */ /* 0x000ff00000100c00 */
[----:B------:R0:W-:Y:S04]  /*4510*/  STL.128 [R1+0x850], R24 ;  /* 0x0008501801007387 */ /* 0x0001e80000100c00 */
[----:B0-----:R-:W4:Y:S01]  /*4520*/  LDL.LU.128 R24, [R1+0x960] ;  /* 0x0009600001187983 */ /* 0x001f220000300c00 */
[----:B------:R-:W-:-:S02]  /*4530*/  IMAD.MOV.U32 R193, RZ, RZ, R86 ;  /* 0x000000ffffc17224 */ /* 0x000fc400078e0056 */
[----:B------:R-:W-:Y:S01]  /*4540*/  IMAD.MOV.U32 R192, RZ, RZ, R87 ;  /* 0x000000ffffc07224 */ /* 0x000fe200078e0057 */
[----:B------:R0:W-:Y:S01]  /*4550*/  STL [R1+0xed4], R186 ;  /* 0x000ed4ba01007387 */ /* 0x0001e20000100800 */
[----:B------:R-:W-:Y:S02]  /*4560*/  IMAD.MOV.U32 R86, RZ, RZ, R208 ;  /* 0x000000ffff567224 */ /* 0x000fe400078e00d0 */
[----:B------:R-:W-:Y:S01]  /*4570*/  IMAD.MOV.U32 R87, RZ, RZ, R209 ;  /* 0x000000ffff577224 */ /* 0x000fe200078e00d1 */
[----:B------:R-:W-:Y:S01]  /*4580*/  MOV R209, R13 ;  /* 0x0000000d00d17202 */ /* 0x000fe20000000f00 */
[----:B------:R-:W-:Y:S02]  /*4590*/  IMAD.MOV.U32 R155, RZ, RZ, R211 ;  /* 0x000000ffff9b7224 */ /* 0x000fe400078e00d3 */
[----:B------:R-:W-:Y:S02]  /*45a0*/  IMAD.MOV.U32 R211, RZ, RZ, R15 ;  /* 0x000000ffffd37224 */ /* 0x000fe400078e000f */
[----:B------:R-:W-:Y:S01]  /*45b0*/  IMAD.MOV.U32 R208, RZ, RZ, R14 ;  /* 0x000000ffffd07224 */ /* 0x000fe200078e000e */
[----:B0-----:R-:W-:Y:S01]  /*45c0*/  MOV R186, R210 ;  /* 0x000000d200ba7202 */ /* 0x001fe20000000f00 */
[----:B------:R-:W-:-:S02]  /*45d0*/  IMAD.MOV.U32 R210, RZ, RZ, R12 ;  /* 0x000000ffffd27224 */ /* 0x000fc400078e000c */
[----:B------:R-:W4:Y:S01]  /*45e0*/  LDL.LU.128 R12, [R1+0x870] ;  /* 0x00087000010c7983 */ /* 0x000f220000300c00 */
[-C--:B--2---:R-:W-:Y:S08]  /*45f0*/  HMMA.16816.F32 R20, R228, R2.reuse, R20 ;  /* 0x00000002e414723c */ /* 0x084ff00000001814 */
[----:B---3--:R-:W-:Y:S11]  /*4600*/  HMMA.16816.F32 R16, R224, R2, R16 ;  /* 0x00000002e010723c */ /* 0x008ff60000001810 */
[----:B------:R-:W-:Y:S01]  /*4610*/  IMAD.MOV.U32 R63, RZ, RZ, R20 ;  /* 0x000000ffff3f7224 */ /* 0x000fe200078e0014 */
[----:B------:R0:W-:Y:S01]  /*4620*/  STL.128 [R1+0x950], R20 ;  /* 0x0009501401007387 */ /* 0x0001e20000100c00 */
[----:B------:R-:W-:Y:S01]  /*4630*/  IMAD.MOV.U32 R62, RZ, RZ, R21 ;  /* 0x000000ffff3e7224 */ /* 0x000fe200078e0015 */
[----:B------:R-:W-:Y:S01]  /*4640*/  MOV R60, R23 ;  /* 0x00000017003c7202 */ /* 0x000fe20000000f00 */
[----:B------:R-:W-:-:S04]  /*4650*/  IMAD.MOV.U32 R61, RZ, RZ, R22 ;  /* 0x000000ffff3d7224 */ /* 0x000fc800078e0016 */
[----:B------:R-:W-:Y:S01]  /*4660*/  IMAD.MOV.U32 R119, RZ, RZ, R16 ;  /* 0x000000ffff777224 */ /* 0x000fe200078e0010 */
[----:B------:R1:W-:Y:S01]  /*4670*/  STL.128 [R1+0xa50], R16 ;  /* 0x000a501001007387 */ /* 0x0003e20000100c00 */
[----:B------:R-:W-:Y:S02]  /*4680*/  IMAD.MOV.U32 R118, RZ, RZ, R17 ;  /* 0x000000ffff767224 */ /* 0x000fe400078e0011 */
[----:B------:R-:W-:Y:S01]  /*4690*/  IMAD.MOV.U32 R117, RZ, RZ, R18 ;  /* 0x000000ffff757224 */ /* 0x000fe200078e0012 */
[----:B0-----:R-:W2:Y:S01]  /*46a0*/  LDL.LU.128 R20, [R1+0xa60] ;  /* 0x000a600001147983 */ /* 0x001ea20000300c00 */
[----:B------:R-:W-:-:S03]  /*46b0*/  IMAD.MOV.U32 R116, RZ, RZ, R19 ;  /* 0x000000ffff747224 */ /* 0x000fc600078e0013 */
[----:B-1----:R-:W3:Y:S01]  /*46c0*/  LDL.LU.128 R16, [R1+0xb60] ;  /* 0x000b600001107983 */ /* 0x002ee20000300c00 */
[-C--:B------:R-:W-:Y:S08]  /*46d0*/  HMMA.16816.F32 R172, R244, R2.reuse, R172 ;  /* 0x00000002f4ac723c */ /* 0x080ff000000018ac */
[-C--:B------:R-:W-:Y:S08]  /*46e0*/  HMMA.16816.F32 R160, R220, R2.reuse, R160 ;  /* 0x00000002dca0723c */ /* 0x080ff000000018a0 */
[----:B------:R-:W-:Y:S01]  /*46f0*/  HMMA.16816.F32 R104, R216, R2, R104 ;  /* 0x00000002d868723c */ /* 0x000fe20000001868 */
[----:B------:R-:W0:Y:S07]  /*4700*/  LDSM.16.MT88.2 R2, [R248+0xb0] ;  /* 0x0000b000f802783b */ /* 0x000e2e0000004100 */
[-C--:B0-----:R-:W-:Y:S08]  /*4710*/  HMMA.16816.F32 R168, R244, R2.reuse, R168 ;  /* 0x00000002f4a8723c */ /* 0x081ff000000018a8 */
[-C--:B------:R-:W-:Y:S08]  /*4720*/  HMMA.16816.F32 R112, R240, R2.reuse, R112 ;  /* 0x00000002f070723c */ /* 0x080ff00000001870 */
[-C--:B------:R-:W-:Y:S08]  /*4730*/  HMMA.16816.F32 R56, R236, R2.reuse, R56 ;  /* 0x00000002ec38723c */ /* 0x080ff00000001838 */
[-C--:B----4-:R-:W-:Y:S08]  /*4740*/  HMMA.16816.F32 R48, R232, R2.reuse, R48 ;  /* 0x00000002e830723c */ /* 0x090ff00000001830 */
[-C--:B------:R-:W-:Y:S08]  /*4750*/  HMMA.16816.F32 R212, R216, R2.reuse, R212 ;  /* 0x00000002d8d4723c */ /* 0x080ff000000018d4 */
[-C--:B------:R-:W-:Y:S11]  /*4760*/  HMMA.16816.F32 R24, R228, R2.reuse, R24 ;  /* 0x00000002e418723c */ /* 0x080ff60000001818 */
[----:B------:R0:W-:Y:S04]  /*4770*/  STL.128 [R1+0xc60], R212 ;  /* 0x000c60d401007387 */ /* 0x0001e80000100c00 */
[----:B0-----:R-:W4:Y:S04]  /*4780*/  LDL.LU.128 R212, [R1+0xb70] ;  /* 0x000b700001d47983 */ /* 0x001f280000300c00 */
[----:B------:R0:W-:Y:S04]  /*4790*/  STL.128 [R1+0x860], R48 ;  /* 0x0008603001007387 */ /* 0x0001e80000100c00 */
[----:B------:R1:W-:Y:S04]  /*47a0*/  STL.128 [R1+0xc50], R104 ;  /* 0x000c506801007387 */ /* 0x0003e80000100c00 */
[----:B0-----:R-:W4:Y:S04]  /*47b0*/  LDL.LU.128 R48, [R1+0x1000] ;  /* 0x0010000001307983 */ /* 0x001f280000300c00 */
[----:B-1----:R-:W4:Y:S01]  /*47c0*/  LDL.LU.128 R104, [R1+0x1010] ;  /* 0x0010100001687983 */ /* 0x002f220000300c00 */
[-C--:B--2---:R-:W-:Y:S08]  /*47d0*/  HMMA.16816.F32 R20, R224, R2.reuse, R20 ;  /* 0x00000002e014723c */ /* 0x084ff00000001814 */
[----:B---3--:R-:W-:Y:S01]  /*47e0*/  HMMA.16816.F32 R16, R220, R2, R16 ;  /* 0x00000002dc10723c */ /* 0x008fe20000001810 */
[----:B------:R-:W0:Y:S07]  /*47f0*/  LDSM.16.MT88.2 R2, [R248+0xc0] ;  /* 0x0000c000f802783b */ /* 0x000e2e0000004100 */
[-C--:B0-----:R-:W-:Y:S08]  /*4800*/  HMMA.16816.F32 R164, R244, R2.reuse, R164 ;  /* 0x00000002f4a4723c */ /* 0x081ff000000018a4 */
[-C--:B------:R-:W-:Y:S08]  /*4810*/  HMMA.16816.F32 R108, R240, R2.reuse, R108 ;  /* 0x00000002f06c723c */ /* 0x080ff0000000186c */
[-C--:B------:R-:W-:Y:S03]  /*4820*/  HMMA.16816.F32 R12, R232, R2.reuse, R12 ;  /* 0x00000002e80c723c */ /* 0x080fe6000000180c */
[----:B------:R0:W-:Y:S08]  /*4830*/  STL.128 [R1+0xd70], R164 ;  /* 0x000d70a401007387 */ /* 0x0001f00000100c00 */
[----:B------:R1:W-:Y:S08]  /*4840*/  STL.128 [R1+0xd80], R108 ;  /* 0x000d806c01007387 */ /* 0x0003f00000100c00 */
[----:B------:R2:W-:Y:S04]  /*4850*/  STL.128 [R1+0x870], R12 ;  /* 0x0008700c01007387 */ /* 0x0005e80000100c00 */
[----:B0-----:R-:W3:Y:S04]  /*4860*/  LDL.LU.128 R164, [R1+0xa70] ;  /* 0x000a700001a47983 */ /* 0x001ee80000300c00 */
[----:B-1----:R-:W3:Y:S04]  /*4870*/  LDL.LU.128 R108, [R1+0x970] ;  /* 0x00097000016c7983 */ /* 0x002ee80000300c00 */
[----:B--2---:R-:W2:Y:S01]  /*4880*/  LDL.LU.128 R12, [R1+0xc70] ;  /* 0x000c7000010c7983 */ /* 0x004ea20000300c00 */
[----:B------:R-:W-:Y:S03]  /*4890*/  HMMA.16816.F32 R52, R236, R2, R52 ;  /* 0x00000002ec34723c */ /* 0x000fe60000001834 */
[----:B------:R0:W-:Y:S04]  /*48a0*/  STL.128 [R1+0xdc0], R172 ;  /* 0x000dc0ac01007387 */ /* 0x0001e80000100c00 */
[----:B------:R1:W-:Y:S01]  /*48b0*/  STL.128 [R1+0xb50], R160 ;  /* 0x000b50a001007387 */ /* 0x0003e20000100c00 */
[----:B0-----:R-:W-:Y:S01]  /*48c0*/  IMAD.MOV.U32 R175, RZ, RZ, R160 ;  /* 0x000000ffffaf7224 */ /* 0x001fe200078e00a0 */
[----:B------:R-:W-:Y:S01]  /*48d0*/  MOV R174, R161 ;  /* 0x000000a100ae7202 */ /* 0x000fe20000000f00 */
[----:B------:R-:W-:-:S02]  /*48e0*/  IMAD.MOV.U32 R173, RZ, RZ, R162 ;  /* 0x000000ffffad7224 */ /* 0x000fc400078e00a2 */
[----:B------:R-:W-:Y:S02]  /*48f0*/  IMAD.MOV.U32 R172, RZ, RZ, R163 ;  /* 0x000000ffffac7224 */ /* 0x000fe400078e00a3 */
[----:B-1----:R-:W2:Y:S01]  /*4900*/  LDL.LU.128 R160, [R1+0x1020] ;  /* 0x0010200001a07983 */ /* 0x002ea20000300c00 */
[-C--:B----4-:R-:W-:Y:S04]  /*4910*/  HMMA.16816.F32 R212, R220, R2.reuse, R212 ;  /* 0x00000002dcd4723c */ /* 0x090fe800000018d4 */
[----:B------:R0:W-:Y:S04]  /*4920*/  STL.128 [R1+0xd90], R52 ;  /* 0x000d903401007387 */ /* 0x0001e80000100c00 */
[-C--:B---3--:R-:W-:Y:S08]  /*4930*/  HMMA.16816.F32 R164, R224, R2.reuse, R164 ;  /* 0x00000002e0a4723c */ /* 0x088ff000000018a4 */
[-C--:B------:R-:W-:Y:S08]  /*4940*/  HMMA.16816.F32 R108, R228, R2.reuse, R108 ;  /* 0x00000002e46c723c */ /* 0x080ff0000000186c */
[----:B--2---:R-:W-:Y:S01]  /*4950*/  HMMA.16816.F32 R12, R216, R2, R12 ;  /* 0x00000002d80c723c */ /* 0x004fe2000000180c */
[----:B------:R-:W1:Y:S04]  /*4960*/  LDSM.16.MT88.2 R2, [R248+0xd0] ;  /* 0x0000d000f802783b */ /* 0x000e680000004100 */
[----:B------:R-:W-:Y:S06]  /*4970*/  STL.128 [R1+0xa70], R164 ;  /* 0x000a70a401007387 */ /* 0x000fec0000100c00 */
[----:B0-----:R-:W-:Y:S01]  /*4980*/  IMAD.MOV.U32 R55, RZ, RZ, R108 ;  /* 0x000000ffff377224 */ /* 0x001fe200078e006c */
[----:B------:R0:W-:Y:S01]  /*4990*/  STL.128 [R1+0x970], R108 ;  /* 0x0009706c01007387 */ /* 0x0001e20000100c00 */
[----:B------:R-:W-:-:S02]  /*49a0*/  IMAD.MOV.U32 R54, RZ, RZ, R109 ;  /* 0x000000ffff367224 */ /* 0x000fc400078e006d */
[----:B------:R-:W-:Y:S02]  /*49b0*/  IMAD.MOV.U32 R53, RZ, RZ, R110 ;  /* 0x000000ffff357224 */ /* 0x000fe400078e006e */
[----:B------:R-:W-:Y:S02]  /*49c0*/  IMAD.MOV.U32 R52, RZ, RZ, R111 ;  /* 0x000000ffff347224 */ /* 0x000fe400078e006f */
[----:B------:R2:W-:Y:S01]  /*49d0*/  STL.128 [R1+0xc70], R12 ;  /* 0x000c700c01007387 */ /* 0x0005e20000100c00 */
[-C--:B-1----:R-:W-:Y:S08]  /*49e0*/  HMMA.16816.F32 R48, R236, R2.reuse, R48 ;  /* 0x00000002ec30723c */ /* 0x082ff00000001830 */
[----:B------:R-:W-:Y:S01]  /*49f0*/  HMMA.16816.F32 R104, R240, R2, R104 ;  /* 0x00000002f068723c */ /* 0x000fe20000001868 */
[----:B0-----:R-:W-:Y:S01]  /*4a00*/  MOV R111, R164 ;  /* 0x000000a4006f7202 */ /* 0x001fe20000000f00 */
[----:B------:R-:W-:Y:S01]  /*4a10*/  IMAD.MOV.U32 R110, RZ, RZ, R165 ;  /* 0x000000ffff6e7224 */ /* 0x000fe200078e00a5 */
[----:B------:R-:W-:Y:S01]  /*4a20*/  MOV R165, R14 ;  /* 0x0000000e00a57202 */ /* 0x000fe20000000f00 */
[----:B------:R-:W-:-:S02]  /*4a30*/  IMAD.MOV.U32 R109, RZ, RZ, R166 ;  /* 0x000000ffff6d7224 */ /* 0x000fc400078e00a6 */
[----:B------:R-:W-:Y:S02]  /*4a40*/  IMAD.MOV.U32 R108, RZ, RZ, R167 ;  /* 0x000000ffff6c7224 */ /* 0x000fe400078e00a7 */
[----:B------:R-:W-:-:S03]  /*4a50*/  IMAD.MOV.U32 R167, RZ, RZ, R12 ;  /* 0x000000ffffa77224 */ /* 0x000fc600078e000c */
[----:B------:R0:W-:Y:S01]  /*4a60*/  STL.128 [R1+0xd40], R48 ;  /* 0x000d403001007387 */ /* 0x0001e20000100c00 */
[----:B------:R-:W-:Y:S02]  /*4a70*/  IMAD.MOV.U32 R166, RZ, RZ, R13 ;  /* 0x000000ffffa67224 */ /* 0x000fe400078e000d */
[----:B------:R-:W-:Y:S02]  /*4a80*/  IMAD.MOV.U32 R164, RZ, RZ, R15 ;  /* 0x000000ffffa47224 */ /* 0x000fe400078e000f */
[----:B--2---:R-:W2:Y:S04]  /*4a90*/  LDL.LU.128 R12, [R1+0xa80] ;  /* 0x000a8000010c7983 */ /* 0x004ea80000300c00 */
[----:B------:R1:W-:Y:S04]  /*4aa0*/  STL.128 [R1+0xd30], R104 ;  /* 0x000d306801007387 */ /* 0x0003e80000100c00 */
[----:B0-----:R-:W3:Y:S04]  /*4ab0*/  LDL.LU.128 R48, [R1+0x880] ;  /* 0x0008800001307983 */ /* 0x001ee80000300c00 */
[----:B-1----:R-:W4:Y:S01]  /*4ac0*/  LDL.LU.128 R104, [R1+0x980] ;  /* 0x0009800001687983 */ /* 0x002f220000300c00 */
[----:B------:R-:W-:Y:S03]  /*4ad0*/  HMMA.16816.F32 R160, R244, R2, R160 ;  /* 0x00000002f4a0723c */ /* 0x000fe600000018a0 */
[----:B------:R0:W-:-:S15]  /*4ae0*/  STL.128 [R1+0xb70], R212 ;  /* 0x000b70d401007387 */ /* 0x0001de0000100c00 */
[----:B------:R-:W-:-:S01]  /*4af0*/  NOP ;  /* 0x0000000000007918 */ /* 0x000fc20000000000 */
[----:B------:R1:W-:Y:S04]  /*4b00*/  STL.128 [R1+0xd20], R160 ;  /* 0x000d20a001007387 */ /* 0x0003e80000100c00 */
[----:B0-----:R-:W4:Y:S04]  /*4b10*/  LDL.LU.128 R212, [R1+0xc80] ;  /* 0x000c800001d47983 */ /* 0x001f280000300c00 */
[----:B-1----:R-:W4:Y:S01]  /*4b20*/  LDL.LU.128 R160, [R1+0xb80] ;  /* 0x000b800001a07983 */ /* 0x002f220000300c00 */
[-C--:B--2---:R-:W-:Y:S08]  /*4b30*/  HMMA.16816.F32 R12, R224, R2.reuse, R12 ;  /* 0x00000002e00c723c */ /* 0x084ff0000000180c */
[-C--:B---3--:R-:W-:Y:S08]  /*4b40*/  HMMA.16816.F32 R48, R232, R2.reuse, R48 ;  /* 0x00000002e830723c */ /* 0x088ff00000001830 */
[----:B----4-:R-:W-:Y:S03]  /*4b50*/  HMMA.16816.F32 R104, R228, R2, R104 ;  /* 0x00000002e468723c */ /* 0x010fe60000001868 */
[----:B------:R-:W-:Y:S08]  /*4b60*/  STL.128 [R1+0xa80], R12 ;  /* 0x000a800c01007387 */ /* 0x000ff00000100c00 */
[----:B------:R0:W-:Y:S08]  /*4b70*/  STL.128 [R1+0x880], R48 ;  /* 0x0008803001007387 */ /* 0x0001f00000100c00 */
[----:B------:R1:W-:Y:S01]  /*4b80*/  STL.128 [R1+0x980], R104 ;  /* 0x0009806801007387 */ /* 0x0003e20000100c00 */
[----:B0-----:R-:W-:-:S02]  /*4b90*/  IMAD.MOV.U32 R51, RZ, RZ, R104 ;  /* 0x000000ffff337224 */ /* 0x001fc400078e0068 */
[----:B------:R-:W-:Y:S02]  /*4ba0*/  IMAD.MOV.U32 R50, RZ, RZ, R105 ;  /* 0x000000ffff327224 */ /* 0x000fe400078e0069 */
[----:B------:R-:W-:Y:S02]  /*4bb0*/  IMAD.MOV.U32 R49, RZ, RZ, R106 ;  /* 0x000000ffff317224 */ /* 0x000fe400078e006a */
[----:B------:R-:W-:Y:S01]  /*4bc0*/  IMAD.MOV.U32 R48, RZ, RZ, R107 ;  /* 0x000000ffff307224 */ /* 0x000fe200078e006b */
[----:B-1----:R-:W-:Y:S01]  /*4bd0*/  MOV R107, R12 ;  /* 0x0000000c006b7202 */ /* 0x002fe20000000f00 */
[----:B------:R-:W-:Y:S02]  /*4be0*/  IMAD.MOV.U32 R106, RZ, RZ, R13 ;  /* 0x000000ffff6a7224 */ /* 0x000fe400078e000d */
[----:B------:R-:W-:Y:S02]  /*4bf0*/  IMAD.MOV.U32 R105, RZ, RZ, R14 ;  /* 0x000000ffff697224 */ /* 0x000fe400078e000e */
[----:B------:R-:W-:-:S02]  /*4c00*/  IMAD.MOV.U32 R104, RZ, RZ, R15 ;  /* 0x000000ffff687224 */ /* 0x000fc400078e000f */
[----:B------:R-:W2:Y:S01]  /*4c10*/  LDL.LU.128 R12, [R1+0xfc0] ;  /* 0x000fc000010c7983 */ /* 0x000ea20000300c00 */
[----:B------:R-:W-:Y:S01]  /*4c20*/  HMMA.16816.F32 R160, R220, R2, R160 ;  /* 0x00000002dca0723c */ /* 0x000fe200000018a0 */
[----:B------:R-:W-:Y:S02]  /*4c30*/  IMAD.MOV.U32 R154, RZ, RZ, R155 ;  /* 0x000000ffff9a7224 */ /* 0x000fe400078e009b */
[----:B------:R-:W-:-:S05]  /*4c40*/  IMAD.MOV.U32 R155, RZ, RZ, R249 ;  /* 0x000000ffff9b7224 */ /* 0x000fca00078e00f9 */
[----:B------:R-:W-:Y:S01]  /*4c50*/  HMMA.16816.F32 R212, R216, R2, R212 ;  /* 0x00000002d8d4723c */ /* 0x000fe200000018d4 */
[----:B------:R-:W-:Y:S04]  /*4c60*/  LDSM.16.MT88.2 R2, [R248+0xe0] ;  /* 0x0000e000f802783b */ /* 0x000fe80000004100 */
[----:B------:R-:W2:Y:S04]  /*4c70*/  LDSM.16.MT88.2 R248, [R248+0xf0] ;  /* 0x0000f000f8f8783b */ /* 0x000ea80000004100 */
[----:B------:R0:W-:Y:S04]  /*4c80*/  STL.128 [R1+0x960], R24 ;  /* 0x0009601801007387 */ /* 0x0001e80000100c00 */
[----:B------:R1:W-:Y:S04]  /*4c90*/  STL.128 [R1+0xb60], R16 ;  /* 0x000b601001007387 */ /* 0x0003e80000100c00 */
[----:B------:R3:W-:Y:S04]  /*4ca0*/  STL.128 [R1+0xa60], R20 ;  /* 0x000a601401007387 */ /* 0x0007e80000100c00 */
[----:B0-----:R-:W4:Y:S04]  /*4cb0*/  LDL.LU.128 R24, [R1+0xff0] ;  /* 0x000ff00001187983 */ /* 0x001f280000300c00 */
[----:B-1----:R-:W4:Y:S04]  /*4cc0*/  LDL.LU.128 R16, [R1+0xfd0] ;  /* 0x000fd00001107983 */ /* 0x002f280000300c00 */
[----:B---3--:R-:W3:Y:S04]  /*4cd0*/  LDL.LU.128 R20, [R1+0xfe0] ;  /* 0x000fe00001147983 */ /* 0x008ee80000300c00 */
[----:B------:R0:W-:Y:S04]  /*4ce0*/  STL.128 [R1+0xb80], R160 ;  /* 0x000b80a001007387 */ /* 0x0001e80000100c00 */
[----:B------:R1:W-:Y:S01]  /*4cf0*/  STL.128 [R1+0xc80], R212 ;  /* 0x000c80d401007387 */ /* 0x0003e20000100c00 */
[----:B0-----:R-:W-:Y:S01]  /*4d00*/  IMAD.MOV.U32 R163, RZ, RZ, R212 ;  /* 0x000000ffffa37224 */ /* 0x001fe200078e00d4 */
[----:B------:R-:W-:Y:S01]  /*4d10*/  MOV R161, R214 ;  /* 0x000000d600a17202 */ /* 0x000fe20000000f00 */
[----:B------:R-:W-:-:S02]  /*4d20*/  IMAD.MOV.U32 R162, RZ, RZ, R213 ;  /* 0x000000ffffa27224 */ /* 0x000fc400078e00d5 */
[----:B------:R-:W-:Y:S02]  /*4d30*/  IMAD.MOV.U32 R160, RZ, RZ, R215 ;  /* 0x000000ffffa07224 */ /* 0x000fe400078e00d7 */
[----:B-1----:R-:W3:Y:S04]  /*4d40*/  LDL.LU.128 R212, [R1+0x8a0] ;  /* 0x0008a00001d47983 */ /* 0x002ee80000300c00 */
[----:B------:R0:W-:Y:S04]  /*4d50*/  STL.128 [R1+0x700], R208 ;  /* 0x000700d001007387 */ /* 0x0001e80000100c00 */
[----:B0-----:R-:W3:Y:S01]  /*4d60*/  LDL.LU.128 R208, [R1+0xf00] ;  /* 0x000f000001d07983 */ /* 0x001ee20000300c00 */
[----:B------:R-:W-:-:S03]  /*4d70*/  UIADD3 UR4, UPT, UPT, UR4, 0x10, URZ ;  /* 0x0000001004047890 */ /* 0x000fc6000fffe0ff */
[----:B------:R-:W-:Y:S04]  /*4d80*/  STL.128 [R1+0x20], R204 ;  /* 0x000020cc01007387 */ /* 0x000fe80000100c00 */
[----:B------:R-:W-:Y:S01]  /*4d90*/  STL.128 [R1+0x120], R148 ;  /* 0x0001209401007387 */ /* 0x000fe20000100c00 */
[----:B--2---:R-:W-:-:S15]  /*4da0*/  HMMA.16816.F32 R12, R240, R248, R12 ;  /* 0x000000f8f00c723c */ /* 0x004fde000000180c */
[----:B------:R-:W-:-:S04]  /*4db0*/  NOP ;  /* 0x0000000000007918 */ /* 0x000fc80000000000 */
[----:B------:R0:W-:Y:S04]  /*4dc0*/  STL.128 [R1+0xcc0], R12 ;  /* 0x000cc00c01007387 */ /* 0x0001e80000100c00 */
[----:B0-----:R-:W2:Y:S01]  /*4dd0*/  LDL.LU.128 R12, [R1+0x890] ;  /* 0x00089000010c7983 */ /* 0x001ea20000300c00 */
[-C--:B----4-:R-:W-:Y:S08]  /*4de0*/  HMMA.16816.F32 R24, R244, R2.reuse, R24 ;  /* 0x00000002f418723c */ /* 0x090ff00000001818 */
[----:B------:R-:W-:Y:S01]  /*4df0*/  HMMA.16816.F32 R16, R240, R2, R16 ;  /* 0x00000002f010723c */ /* 0x000fe20000001810 */
[----:B------:R-:W4:Y:S07]  /*4e00*/  LDL.LU.128 R240, [R1+0xba0] ;  /* 0x000ba00001f07983 */ /* 0x000f2e0000300c00 */
[-C--:B---3--:R-:W-:Y:S01]  /*4e10*/  HMMA.16816.F32 R20, R244, R248.reuse, R20 ;  /* 0x000000f8f414723c */ /* 0x088fe20000001814 */
[----:B------:R-:W3:Y:S04]  /*4e20*/  LDL.LU.128 R244, [R1+0xca0] ;  /* 0x000ca00001f47983 */ /* 0x000ee80000300c00 */
[----:B------:R0:W-:Y:S06]  /*4e30*/  STL.128 [R1+0xcd0], R24 ;  /* 0x000cd01801007387 */ /* 0x0001ec0000100c00 */
[----:B------:R1:W-:Y:S01]  /*4e40*/  STL.128 [R1+0xce0], R16 ;  /* 0x000ce01001007387 */ /* 0x0003e20000100c00 */
[----:B------:R-:W-:Y:S07]  /*4e50*/  HMMA.16816.F32 R212, R232, R248, R212 ;  /* 0x000000f8e8d4723c */ /* 0x000fee00000018d4 */
[----:B------:R1:W-:Y:S01]  /*4e60*/  STL.128 [R1+0xcb0], R20 ;  /* 0x000cb01401007387 */ /* 0x0003e20000100c00 */
[----:B0-----:R-:W-:Y:S01]  /*4e70*/  IMAD.MOV.U32 R25, RZ, RZ, R8 ;  /* 0x000000ffff197224 */ /* 0x001fe200078e0008 */
[----:B------:R-:W-:Y:S01]  /*4e80*/  MOV R27, R10 ;  /* 0x0000000a001b7202 */ /* 0x000fe20000000f00 */
[----:B------:R-:W-:Y:S01]  /*4e90*/  IMAD.MOV.U32 R26, RZ, RZ, R9 ;  /* 0x000000ffff1a7224 */ /* 0x000fe200078e0009 */
[----:B------:R-:W4:Y:S01]  /*4ea0*/  LDL.LU R8, [R1+0xfb4] ;  /* 0x000fb40001087983 */ /* 0x000f220000300800 */
[----:B------:R-:W-:-:S02]  /*4eb0*/  IMAD.MOV.U32 R24, RZ, RZ, R11 ;  /* 0x000000ffff187224 */ /* 0x000fc400078e000b */
[----:B-1----:R-:W-:Y:S01]  /*4ec0*/  IMAD.MOV.U32 R16, RZ, RZ, R4 ;  /* 0x000000ffff107224 */ /* 0x002fe200078e0004 */
[----:B------:R-:W4:Y:S01]  /*4ed0*/  LDL.LU R9, [R1+0xfb0] ;  /* 0x000fb00001097983 */ /* 0x000f220000300800 */
[----:B------:R-:W-:Y:S02]  /*4ee0*/  IMAD.MOV.U32 R17, RZ, RZ, R5 ;  /* 0x000000ffff117224 */ /* 0x000fe400078e0005 */
[----:B------:R-:W-:Y:S01]  /*4ef0*/  IMAD.MOV.U32 R18, RZ, RZ, R6 ;  /* 0x000000ffff127224 */ /* 0x000fe200078e0006 */
[----:B------:R-:W4:Y:S01]  /*4f00*/  LDL.LU R10, [R1+0xfac] ;  /* 0x000fac00010a7983 */ /* 0x000f220000300800 */
[----:B------:R-:W-:-:S03]  /*4f10*/  IMAD.MOV.U32 R19, RZ, RZ, R7 ;  /* 0x000000ffff137224 */ /* 0x000fc600078e0007 */
[----:B------:R-:W4:Y:S04]  /*4f20*/  LDL.LU R11, [R1+0xfa8] ;  /* 0x000fa800010b7983 */ /* 0x000f280000300800 */
[----:B------:R-:W3:Y:S04]  /*4f30*/  LDL.LU.128 R20, [R1+0x990] ;  /* 0x0009900001147983 */ /* 0x000ee80000300c00 */
[----:B------:R-:W3:Y:S04]  /*4f40*/  LDL.LU R4, [R1+0xfa4] ;  /* 0x000fa40001047983 */ /* 0x000ee80000300800 */
[----:B------:R-:W3:Y:S04]  /*4f50*/  LDL.LU R5, [R1+0xfa0] ;  /* 0x000fa00001057983 */ /* 0x000ee80000300800 */
[----:B------:R-:W3:Y:S04]  /*4f60*/  LDL.LU R6, [R1+0xf9c] ;  /* 0x000f9c0001067983 */ /* 0x000ee80000300800 */
[----:B------:R-:W3:Y:S04]  /*4f70*/  LDL.LU R7, [R1+0xf98] ;  /* 0x000f980001077983 */ /* 0x000ee80000300800 */
[----:B------:R-:W-:Y:S04]  /*4f80*/  STL.128 [R1+0x220], R92 ;  /* 0x0002205c01007387 */ /* 0x000fe80000100c00 */
[----:B------:R-:W-:Y:S04]  /*4f90*/  STL.128 [R1+0x320], R36 ;  /* 0x0003202401007387 */ /* 0x000fe80000100c00 */
[----:B------:R-:W-:Y:S04]  /*4fa0*/  STL.128 [R1+0x30], R200 ;  /* 0x000030c801007387 */ /* 0x000fe80000100c00 */
[----:B------:R-:W-:Y:S04]  /*4fb0*/  STL.128 [R1+0x130], R144 ;  /* 0x0001309001007387 */ /* 0x000fe80000100c00 */
[----:B------:R-:W-:Y:S04]  /*4fc0*/  STL.128 [R1+0x230], R88 ;  /* 0x0002305801007387 */ /* 0x000fe80000100c00 */
[----:B------:R-:W-:Y:S01]  /*4fd0*/  STL.128 [R1+0x330], R32 ;  /* 0x0003302001007387 */ /* 0x000fe20000100c00 */
[-C--:B--2---:R-:W-:Y:S03]  /*4fe0*/  HMMA.16816.F32 R12, R232, R2.reuse, R12 ;  /* 0x00000002e80c723c */ /* 0x084fe6000000180c */
[----:B------:R-:W2:Y:S05]  /*4ff0*/  LDL.LU.128 R232, [R1+0x9a0] ;  /* 0x0009a00001e87983 */ /* 0x000eaa0000300c00 */
[-C--:B----4-:R-:W-:Y:S08]  /*5000*/  HMMA.16816.F32 R8, R236, R2.reuse, R8 ;  /* 0x00000002ec08723c */ /* 0x090ff00000001808 */
[----:B---3--:R-:W-:Y:S08]  /*5010*/  HMMA.16816.F32 R20, R228, R2, R20 ;  /* 0x00000002e414723c */ /* 0x008ff00000001814 */
[-C--:B------:R-:W-:Y:S01]  /*5020*/  HMMA.16816.F32 R4, R236, R248.reuse, R4 ;  /* 0x000000f8ec04723c */ /* 0x080fe20000001804 */
[----:B------:R-:W3:Y:S04]  /*5030*/  LDL.LU.128 R236, [R1+0xaa0] ;  /* 0x000aa00001ec7983 */ /* 0x000ee80000300c00 */
[----:B------:R-:W-:Y:S04]  /*5040*/  STL.128 [R1+0x170], R128 ;  /* 0x0001708001007387 */ /* 0x000fe80000100c00 */
[----:B------:R-:W-:Y:S04]  /*5050*/  STL.128 [R1+0x270], R72 ;  /* 0x0002704801007387 */ /* 0x000fe80000100c00 */
[----:B------:R-:W-:Y:S04]  /*5060*/  STL.128 [R1+0xb0], R168 ;  /* 0x0000b0a801007387 */ /* 0x000fe80000100c00 */
[----:B------:R-:W-:Y:S04]  /*5070*/  STL.128 [R1+0x1b0], R112 ;  /* 0x0001b07001007387 */ /* 0x000fe80000100c00 */
[----:B------:R-:W-:Y:S01]  /*5080*/  STL.128 [R1+0x2b0], R56 ;  /* 0x0002b03801007387 */ /* 0x000fe20000100c00 */
[----:B------:R-:W-:Y:S01]  /*5090*/  BAR.SYNC.DEFER_BLOCKING 0x0 ;  /* 0x0000000000007b1d */ /* 0x000fe20000010000 */
[-C--:B--2---:R-:W-:Y:S05]  /*50a0*/  HMMA.16816.F32 R232, R228, R248.reuse, R232 ;  /* 0x000000f8e4e8723c */ /* 0x084fea00000018e8 */
[----:B------:R-:W2:Y:S04]  /*50b0*/  LDL.LU.128 R228, [R1+0xa90] ;  /* 0x000a900001e47983 */ /* 0x000ea80000300c00 */
[----:B------:R-:W-:Y:S04]  /*50c0*/  STL.128 [R1+0x890], R12 ;  /* 0x0008900c01007387 */ /* 0x000fe80000100c00 */
[----:B------:R0:W-:Y:S04]  /*50d0*/  STL.128 [R1+0xd10], R12 ;  /* 0x000d100c01007387 */ /* 0x0001e80000100c00 */
[----:B0-----:R-:W4:Y:S04]  /*50e0*/  LDL.LU.128 R12, [R1+0xb90] ;  /* 0x000b9000010c7983 */ /* 0x001f280000300c00 */
[----:B------:R-:W-:Y:S04]  /*50f0*/  STL.128 [R1+0x990], R20 ;  /* 0x0009901401007387 */ /* 0x000fe80000100c00 */
[----:B------:R0:W-:Y:S02]  /*5100*/  STL.128 [R1+0xd50], R20 ;  /* 0x000d501401007387 */ /* 0x0001e40000100c00 */
[----:B0-----:R-:W-:Y:S01]  /*5110*/  IMAD.MOV.U32 R20, RZ, RZ, R99 ;  /* 0x000000ffff147224 */ /* 0x001fe200078e0063 */
[----:B------:R-:W-:Y:S01]  /*5120*/  MOV R22, R97 ;  /* 0x0000006100167202 */ /* 0x000fe20000000f00 */
[----:B------:R-:W-:Y:S01]  /*5130*/  IMAD.MOV.U32 R21, RZ, RZ, R98 ;  /* 0x000000ffff157224 */ /* 0x000fe200078e0062 */
[-C--:B---3--:R-:W-:Y:S01]  /*5140*/  HMMA.16816.F32 R236, R224, R248.reuse, R236 ;  /* 0x000000f8e0ec723c */ /* 0x088fe200000018ec */
[----:B------:R-:W-:Y:S01]  /*5150*/  IMAD.MOV.U32 R23, RZ, RZ, R96 ;  /* 0x000000ffff177224 */ /* 0x000fe200078e0060 */
[----:B------:R-:W-:Y:S04]  /*5160*/  STL.128 [R1+0xcf0], R8 ;  /* 0x000cf00801007387 */ /* 0x000fe80000100c00 */
[----:B------:R0:W-:Y:S04]  /*5170*/  STL.128 [R1+0x710], R20 ;  /* 0x0007101401007387 */ /* 0x0001e80000100c00 */
[----:B------:R-:W-:Y:S04]  /*5180*/  STL.128 [R1+0xd00], R4 ;  /* 0x000d000401007387 */ /* 0x000fe80000100c00 */
[----:B------:R-:W-:Y:S01]  /*5190*/  STL.128 [R1+0x8a0], R212 ;  /* 0x0008a0d401007387 */ /* 0x000fe20000100c00 */
[----:B------:R-:W-:Y:S03]  /*51a0*/  HMMA.16816.F32 R244, R216, R248, R244 ;  /* 0x000000f8d8f4723c */ /* 0x000fe600000018f4 */
[----:B------:R-:W-:Y:S04]  /*51b0*/  STL.128 [R1+0x530], R24 ;  /* 0x0005301801007387 */ /* 0x000fe80000100c00 */
[----:B0-----:R-:W3:Y:S04]  /*51c0*/  LDL R20, [R1+0x810] ;  /* 0x0008100001147983 */ /* 0x001ee80000100800 */
[----:B------:R-:W3:Y:S04]  /*51d0*/  LDL R21, [R1+0x814] ;  /* 0x0008140001157983 */ /* 0x000ee80000100800 */
[----:B------:R-:W3:Y:S04]  /*51e0*/  LDL R22, [R1+0x818] ;  /* 0x0008180001167983 */ /* 0x000ee80000100800 */
[----:B------:R-:W3:Y:S01]  /*51f0*/  LDL R23, [R1+0x81c] ;  /* 0x00081c0001177983 */ /* 0x000ee20000100800 */
[----:B--2---:R-:W-:Y:S03]  /*5200*/  HMMA.16816.F32 R228, R224, R2, R228 ;  /* 0x00000002e0e4723c */ /* 0x004fe600000018e4 */
[----:B------:R-:W2:Y:S04]  /*5210*/  LDL.LU.128 R224, [R1+0xc90] ;  /* 0x000c900001e07983 */ /* 0x000ea80000300c00 */
[----:B------:R-:W-:Y:S04]  /*5220*/  STL.128 [R1+0x430], R16 ;  /* 0x0004301001007387 */ /* 0x000fe80000100c00 */
[----:B------:R-:W-:Y:S04]  /*5230*/  STL.128 [R1+0x9a0], R232 ;  /* 0x0009a0e801007387 */ /* 0x000fe80000100c00 */
[----:B------:R-:W-:Y:S01]  /*5240*/  STL.128 [R1+0xd60], R232 ;  /* 0x000d60e801007387 */ /* 0x000fe20000100c00 */
[C---:B------:R-:W-:Y:S03]  /*5250*/  HMMA.16816.F32 R240, R220.reuse, R248, R240 ;  /* 0x000000f8dcf0723c */ /* 0x040fe600000018f0 */
[----:B------:R-:W2:Y:S04]  /*5260*/  LDL R96, [R1+0x9b0] ;  /* 0x0009b00001607983 */ /* 0x000ea80000100800 */
[----:B------:R0:W-:Y:S01]  /*5270*/  STL.128 [R1+0xa90], R228 ;  /* 0x000a90e401007387 */ /* 0x0001e20000100c00 */
[----:B----4-:R-:W-:Y:S03]  /*5280*/  HMMA.16816.F32 R12, R220, R2, R12 ;  /* 0x00000002dc0c723c */ /* 0x010fe6000000180c */
[----:B------:R-:W4:Y:S01]  /*5290*/  LDL R97, [R1+0x9b4] ;  /* 0x0009b40001617983 */ /* 0x000f220000100800 */
[----:B0-----:R-:W-:Y:S01]  /*52a0*/  IMAD.MOV.U32 R228, RZ, RZ, R46 ;  /* 0x000000ffffe47224 */ /* 0x001fe200078e002e */
[----:B------:R-:W-:Y:S01]  /*52b0*/  MOV R230, R100 ;  /* 0x0000006400e67202 */ /* 0x000fe20000000f00 */
[----:B------:R-:W-:-:S02]  /*52c0*/  IMAD.MOV.U32 R229, RZ, RZ, R47 ;  /* 0x000000ffffe57224 */ /* 0x000fc400078e002f */
[----:B------:R-:W-:Y:S02]  /*52d0*/  IMAD.MOV.U32 R231, RZ, RZ, R101 ;  /* 0x000000ffffe77224 */ /* 0x000fe400078e0065 */
[----:B------:R-:W-:Y:S02]  /*52e0*/  IMAD.MOV.U32 R10, RZ, RZ, R252 ;  /* 0x000000ffff0a7224 */ /* 0x000fe400078e00fc */
[----:B------:R-:W-:Y:S01]  /*52f0*/  IMAD.MOV.U32 R6, RZ, RZ, R0 ;  /* 0x000000ffff067224 */ /* 0x000fe200078e0000 */
[----:B------:R0:W-:Y:S01]  /*5300*/  STL.128 [R1+0x420], R228 ;  /* 0x000420e401007387 */ /* 0x0001e20000100c00 */
[----:B------:R-:W-:Y:S02]  /*5310*/  IMAD.MOV.U32 R11, RZ, RZ, R251 ;  /* 0x000000ffff0b7224 */ /* 0x000fe400078e00fb */
[----:B------:R-:W-:-:S03]  /*5320*/  IMAD.MOV.U32 R7, RZ, RZ, R250 ;  /* 0x000000ffff077224 */ /* 0x000fc600078e00fa */
[----:B------:R1:W-:Y:S01]  /*5330*/  STL.128 [R1+0xb90], R12 ;  /* 0x000b900c01007387 */ /* 0x0003e20000100c00 */
[----:B------:R-:W-:Y:S01]  /*5340*/  MOV R24, R86 ;  /* 0x0000005600187202 */ /* 0x000fe20000000f00 */
[----:B------:R-:W-:Y:S02]  /*5350*/  IMAD.MOV.U32 R25, RZ, RZ, R87 ;  /* 0x000000ffff197224 */ /* 0x000fe400078e0057 */
[----:B------:R-:W-:Y:S02]  /*5360*/  IMAD.MOV.U32 R26, RZ, RZ, R186 ;  /* 0x000000ffff1a7224 */ /* 0x000fe400078e00ba */
[----:B------:R-:W-:Y:S02]  /*5370*/  IMAD.MOV.U32 R27, RZ, RZ, R187 ;  /* 0x000000ffff1b7224 */ /* 0x000fe400078e00bb */
[----:B------:R-:W-:Y:S02]  /*5380*/  IMAD.MOV.U32 R16, RZ, RZ, R30 ;  /* 0x000000ffff107224 */ /* 0x000fe400078e001e */
[----:B------:R-:W-:-:S02]  /*5390*/  IMAD.MOV.U32 R17, RZ, RZ, R31 ;  /* 0x000000ffff117224 */ /* 0x000fc400078e001f */
[----:B------:R-:W-:Y:S01]  /*53a0*/  IMAD.MOV.U32 R18, RZ, RZ, R84 ;  /* 0x000000ffff127224 */ /* 0x000fe200078e0054 */
[----:B0-----:R-:W4:Y:S04]  /*53b0*/  LDL R228, [R1+0x910] ;  /* 0x0009100001e47983 */ /* 0x001f280000100800 */
[----:B------:R-:W4:Y:S01]  /*53c0*/  LDL R229, [R1+0x914] ;  /* 0x0009140001e57983 */ /* 0x000f220000100800 */
[----:B------:R-:W-:Y:S02]  /*53d0*/  IMAD.MOV.U32 R0, RZ, RZ, R214 ;  /* 0x000000ffff007224 */ /* 0x000fe400078e00d6 */
[----:B------:R-:W-:Y:S01]  /*53e0*/  IMAD.MOV.U32 R252, RZ, RZ, R215 ;  /* 0x000000fffffc7224 */ /* 0x000fe200078e00d7 */
[----:B------:R-:W-:Y:S01]  /*53f0*/  MOV R251, R212 ;  /* 0x000000d400fb7202 */ /* 0x000fe20000000f00 */
[----:B------:R-:W-:Y:S01]  /*5400*/  IMAD.MOV.U32 R250, RZ, RZ, R213 ;  /* 0x000000fffffa7224 */ /* 0x000fe200078e00d5 */
[----:B------:R0:W-:Y:S01]  /*5410*/  STL [R1+0xdb0], R0 ;  /* 0x000db00001007387 */ /* 0x0001e20000100800 */
[----:B-1----:R-:W-:-:S03]  /*5420*/  IMAD.MOV.U32 R14, RZ, RZ, R41 ;  /* 0x000000ffff0e7224 */ /* 0x002fc600078e0029 */
[----:B------:R1:W-:Y:S01]  /*5430*/  STL [R1+0xdac], R252 ;  /* 0x000dacfc01007387 */ /* 0x0003e20000100800 */
[----:B------:R-:W-:-:S03]  /*5440*/  IMAD.MOV.U32 R15, RZ, RZ, R40 ;  /* 0x000000ffff0f7224 */ /* 0x000fc600078e0028 */
[----:B------:R-:W4:Y:S01]  /*5450*/  LDL.LU.128 R212, [R1+0xf80] ;  /* 0x000f800001d47983 */ /* 0x000f220000300c00 */
[----:B0-----:R-:W-:Y:S02]  /*5460*/  IMAD.MOV.U32 R0, RZ, RZ, R12 ;  /* 0x000000ffff007224 */ /* 0x001fe400078e000c */
[----:B------:R-:W-:Y:S02]  /*5470*/  IMAD.MOV.U32 R12, RZ, RZ, R43 ;  /* 0x000000ffff0c7224 */ /* 0x000fe400078e002b */
[----:B------:R-:W-:Y:S01]  /*5480*/  IMAD.MOV.U32 R19, RZ, RZ, R85 ;  /* 0x000000ffff137224 */ /* 0x000fe200078e0055 */
[----:B------:R0:W-:Y:S01]  /*5490*/  STL.128 [R1+0x470], R24 ;  /* 0x0004701801007387 */ /* 0x0001e20000100c00 */
[----:B-1----:R-:W-:Y:S02]  /*54a0*/  IMAD.MOV.U32 R252, RZ, RZ, R13 ;  /* 0x000000fffffc7224 */ /* 0x002fe400078e000d */
[----:B------:R-:W-:Y:S01]  /*54b0*/  IMAD.MOV.U32 R13, RZ, RZ, R42 ;  /* 0x000000ffff0d7224 */ /* 0x000fe200078e002a */
[----:B------:R-:W-:Y:S04]  /*54c0*/  STL.128 [R1+0x370], R16 ;  /* 0x0003701001007387 */ /* 0x000fe80000100c00 */
[----:B------:R1:W-:Y:S04]  /*54d0*/  STL.128 [R1+0x520], R12 ;  /* 0x0005200c01007387 */ /* 0x0003e80000100c00 */
[----:B---3--:R3:W-:Y:S04]  /*54e0*/  STL.128 [R1+0x360], R20 ;  /* 0x0003601401007387 */ /* 0x0087e80000100c00 */
[----:B0-----:R-:W4:Y:S01]  /*54f0*/  LDL R24, [R1+0x860] ;  /* 0x0008600001187983 */ /* 0x001f220000100800 */
[----:B-1----:R-:W-:Y:S01]  /*5500*/  IMAD.MOV.U32 R12, RZ, RZ, R79 ;  /* 0x000000ffff0c7224 */ /* 0x002fe200078e004f */
[----:B------:R-:W-:Y:S01]  /*5510*/  MOV R14, R77 ;  /* 0x0000004d000e7202 */ /* 0x000fe20000000f00 */
[----:B------:R-:W-:Y:S01]  /*5520*/  IMAD.MOV.U32 R13, RZ, RZ, R78 ;  /* 0x000000ffff0d7224 */ /* 0x000fe200078e004e */
[----:B------:R-:W4:Y:S01]  /*5530*/  LDL R25, [R1+0x864] ;  /* 0x0008640001197983 */ /* 0x000f220000100800 */
[----:B------:R-:W-:-:S03]  /*5540*/  IMAD.MOV.U32 R15, RZ, RZ, R76 ;  /* 0x000000ffff0f7224 */ /* 0x000fc600078e004c */
[----:B------:R-:W4:Y:S04]  /*5550*/  LDL R26, [R1+0x868] ;  /* 0x00086800011a7983 */ /* 0x000f280000100800 */
[----:B------:R0:W-:Y:S04]  /*5560*/  STL.128 [R1+0x560], R12 ;  /* 0x0005600c01007387 */ /* 0x0001e80000100c00 */
[----:B---3--:R-:W3:Y:S04]  /*5570*/  LDL R20, [R1+0xc40] ;  /* 0x000c400001147983 */ /* 0x008ee80000100800 */
[----:B------:R-:W3:Y:S04]  /*5580*/  LDL R21, [R1+0xc44] ;  /* 0x000c440001157983 */ /* 0x000ee80000100800 */
[----:B------:R-:W3:Y:S01]  /*5590*/  LDL R22, [R1+0xc48] ;  /* 0x000c480001167983 */ /* 0x000ee20000100800 */
[----:B0-----:R-:W-:Y:S01]  /*55a0*/  IMAD.MOV.U32 R12, RZ, RZ, R63 ;  /* 0x000000ffff0c7224 */ /* 0x001fe200078e003f */
[----:B------:R-:W-:Y:S01]  /*55b0*/  MOV R15, R60 ;  /* 0x0000003c000f7202 */ /* 0x000fe20000000f00 */
[----:B------:R-:W-:Y:S01]  /*55c0*/  IMAD.MOV.U32 R13, RZ, RZ, R62 ;  /* 0x000000ffff0d7224 */ /* 0x000fe200078e003e */
[----:B------:R-:W3:Y:S01]  /*55d0*/  LDL R23, [R1+0xc4c] ;  /* 0x000c4c0001177983 */ /* 0x000ee20000100800 */
[----:B------:R-:W-:-:S03]  /*55e0*/  IMAD.MOV.U32 R14, RZ, RZ, R61 ;  /* 0x000000ffff0e7224 */ /* 0x000fc600078e003d */
[----:B------:R-:W3:Y:S04]  /*55f0*/  LDL R27, [R1+0x86c] ;  /* 0x00086c00011b7983 */ /* 0x000ee80000100800 */
[----:B------:R0:W-:Y:S04]  /*5600*/  STL.128 [R1+0x4a0], R12 ;  /* 0x0004a00c01007387 */ /* 0x0001e80000100c00 */
[----:B------:R-:W3:Y:S04]  /*5610*/  LDL R16, [R1+0xc50] ;  /* 0x000c500001107983 */ /* 0x000ee80000100800 */
[----:B------:R-:W3:Y:S04]  /*5620*/  LDL R17, [R1+0xc54] ;  /* 0x000c540001117983 */ /* 0x000ee80000100800 */
[----:B------:R-:W3:Y:S04]  /*5630*/  LDL R18, [R1+0xc58] ;  /* 0x000c580001127983 */ /* 0x000ee80000100800 */
[----:B------:R-:W3:Y:S04]  /*5640*/  LDL R19, [R1+0xc5c] ;  /* 0x000c5c0001137983 */ /* 0x000ee80000100800 */
[----:B0-----:R-:W3:Y:S04]  /*5650*/  LDL R12, [R1+0x880] ;  /* 0x00088000010c7983 */ /* 0x001ee80000100800 */
[----:B------:R-:W3:Y:S04]  /*5660*/  LDL R13, [R1+0x884] ;  /* 0x00088400010d7983 */ /* 0x000ee80000100800 */
[----:B------:R-:W3:Y:S04]  /*5670*/  LDL R14, [R1+0x888] ;  /* 0x00088800010e7983 */ /* 0x000ee80000100800 */
[----:B------:R-:W3:Y:S01]  /*5680*/  LDL R15, [R1+0x88c] ;  /* 0x00088c00010f7983 */ /* 0x000ee20000100800 */
[----:B------:R-:W-:Y:S01]  /*5690*/  IMAD.MOV.U32 R230, RZ, RZ, R28 ;  /* 0x000000ffffe67224 */ /* 0x000fe200078e001c */
[----:B------:R-:W-:Y:S01]  /*56a0*/  MOV R231, R29 ;  /* 0x0000001d00e77202 */ /* 0x000fe20000000f00 */
[----:B--2---:R-:W-:Y:S01]  /*56b0*/  HMMA.16816.F32 R224, R216, R2, R224 ;  /* 0x00000002d8e0723c */ /* 0x004fe200000018e0 */
[----:B------:R-:W2:Y:S04]  /*56c0*/  LDL R218, [R1+0x8c8] ;  /* 0x0008c80001da7983 */ /* 0x000ea80000100800 */
[----:B------:R-:W2:Y:S01]  /*56d0*/  LDL R219, [R1+0x8cc] ;  /* 0x0008cc0001db7983 */ /* 0x000ea20000100800 */
[----:B------:R-:W-:Y:S01]  /*56e0*/  MOV R4, R6 ;  /* 0x0000000600047202 */ /* 0x000fe20000000f00 */
[----:B------:R-:W-:Y:S01]  /*56f0*/  IMAD.MOV.U32 R5, RZ, RZ, R7 ;  /* 0x000000ffff057224 */ /* 0x000fe200078e0007 */
[----:B------:R-:W-:Y:S01]  /*5700*/  MOV R8, R45 ;  /* 0x0000002d00087202 */ /* 0x000fe20000000f00 */
[----:B------:R-:W-:-:S02]  /*5710*/  IMAD.MOV.U32 R9, RZ, RZ, R44 ;  /* 0x000000ffff097224 */ /* 0x000fc400078e002c */
[----:B------:R-:W-:Y:S02]  /*5720*/  IMAD.MOV.U32 R232, RZ, RZ, R102 ;  /* 0x000000ffffe87224 */ /* 0x000fe400078e0066 */
[----:B------:R-:W-:Y:S02]  /*5730*/  IMAD.MOV.U32 R233, RZ, RZ, R103 ;  /* 0x000000ffffe97224 */ /* 0x000fe400078e0067 */
[----:B------:R-:W-:Y:S02]  /*5740*/  IMAD.MOV.U32 R234, RZ, RZ, R156 ;  /* 0x000000ffffea7224 */ /* 0x000fe400078e009c */
[----:B------:R-:W-:Y:S01]  /*5750*/  IMAD.MOV.U32 R235, RZ, RZ, R157 ;  /* 0x000000ffffeb7224 */ /* 0x000fe200078e009d */
[----:B------:R-:W-:Y:S01]  /*5760*/  MOV R220, R158 ;  /* 0x0000009e00dc7202 */ /* 0x000fe20000000f00 */
[----:B------:R-:W-:Y:S01]  /*5770*/  IMAD.MOV.U32 R221, RZ, RZ, R159 ;  /* 0x000000ffffdd7224 */ /* 0x000fe200078e009f */
[----:B------:R-:W2:Y:S04]  /*5780*/  LDL R40, [R1+0x8b0] ;  /* 0x0008b00001287983 */ /* 0x000ea80000100800 */
        /* <DEDUP_REMOVED lines=11> */
[----:B----4-:R0:W-:Y:S01]  /*5840*/  STL.128 [R1+0x460], R228 ;  /* 0x000460e401007387 */ /* 0x0101e20000100c00 */
[----:B------:R-:W-:-:S02]  /*5850*/  IMAD.MOV.U32 R6, RZ, RZ, R153 ;  /* 0x000000ffff067224 */ /* 0x000fc400078e0099 */
[----:B------:R-:W-:Y:S01]  /*5860*/  IMAD.MOV.U32 R7, RZ, RZ, R152 ;  /* 0x000000ffff077224 */ /* 0x000fe200078e0098 */
[----:B------:R1:W-:Y:S04]  /*5870*/  STL.128 [R1+0x720], R8 ;  /* 0x0007200801007387 */ /* 0x0003e80000100c00 */
[----:B------:R-:W4:Y:S01]  /*5880*/  LDL.LU R46, [R1+0xf74] ;  /* 0x000f7400012e7983 */ /* 0x000f220000300800 */
[----:B------:R-:W-:-:S03]  /*5890*/  IMAD.MOV.U32 R2, RZ, RZ, R214 ;  /* 0x000000ffff027224 */ /* 0x000fc600078e00d6 */
[----:B------:R-:W4:Y:S04]  /*58a0*/  LDL.LU R47, [R1+0xf70] ;  /* 0x000f7000012f7983 */ /* 0x000f280000300800 */
[----:B0-----:R-:W4:Y:S04]  /*58b0*/  LDL R228, [R1+0x850] ;  /* 0x0008500001e47983 */ /* 0x001f280000100800 */
[----:B------:R-:W4:Y:S04]  /*58c0*/  LDL R229, [R1+0x854] ;  /* 0x0008540001e57983 */ /* 0x000f280000100800 */
[----:B------:R-:W4:Y:S04]  /*58d0*/  LDL R230, [R1+0x858] ;  /* 0x0008580001e67983 */ /* 0x000f280000100800 */
[----:B------:R-:W4:Y:S01]  /*58e0*/  LDL R231, [R1+0x85c] ;  /* 0x00085c0001e77983 */ /* 0x000f220000100800 */
[----:B------:R-:W-:Y:S01]  /*58f0*/  IMAD.MOV.U32 R3, RZ, RZ, R215 ;  /* 0x000000ffff037224 */ /* 0x000fe200078e00d7 */
[----:B------:R-:W-:Y:S01]  /*5900*/  MOV R216, R2 ;  /* 0x0000000200d87202 */ /* 0x000fe20000000f00 */
[----:B------:R-:W-:Y:S01]  /*5910*/  IMAD.MOV.U32 R222, RZ, RZ, R212 ;  /* 0x000000ffffde7224 */ /* 0x000fe200078e00d4 */
[----:B------:R0:W-:Y:S01]  /*5920*/  STL.128 [R1+0x620], R4 ;  /* 0x0006200401007387 */ /* 0x0001e20000100c00 */
[----:B------:R-:W-:-:S02]  /*5930*/  IMAD.MOV.U32 R223, RZ, RZ, R213 ;  /* 0x000000ffffdf7224 */ /* 0x000fc400078e00d5 */
[----:B------:R-:W-:Y:S01]  /*5940*/  IMAD.MOV.U32 R217, RZ, RZ, R3 ;  /* 0x000000ffffd97224 */ /* 0x000fe200078e0003 */
[----:B------:R0:W-:Y:S01]  /*5950*/  STL.128 [R1+0x610], R232 ;  /* 0x000610e801007387 */ /* 0x0001e20000100c00 */
[----:B-1----:R-:W-:Y:S02]  /*5960*/  IMAD.MOV.U32 R8, RZ, RZ, R191 ;  /* 0x000000ffff087224 */ /* 0x002fe400078e00bf */
[----:B------:R-:W-:Y:S01]  /*5970*/  IMAD.MOV.U32 R9, RZ, RZ, R190 ;  /* 0x000000ffff097224 */ /* 0x000fe200078e00be */
[----:B------:R-:W4:Y:S01]  /*5980*/  LDL.LU R45, [R1+0xf94] ;  /* 0x000f9400012d7983 */ /* 0x000f220000300800 */
[----:B------:R-:W-:Y:S02]  /*5990*/  IMAD.MOV.U32 R10, RZ, RZ, R189 ;  /* 0x000000ffff0a7224 */ /* 0x000fe400078e00bd */
[----:B------:R-:W-:Y:S01]  /*59a0*/  IMAD.MOV.U32 R11, RZ, RZ, R188 ;  /* 0x000000ffff0b7224 */ /* 0x000fe200078e00bc */
[----:B------:R-:W4:Y:S01]  /*59b0*/  LDL.LU R44, [R1+0xf90] ;  /* 0x000f9000012c7983 */ /* 0x000f220000300800 */
[----:B0-----:R-:W-:Y:S01]  /*59c0*/  MOV R4, R135 ;  /* 0x0000008700047202 */ /* 0x001fe20000000f00 */
[----:B------:R-:W-:Y:S01]  /*59d0*/  IMAD.MOV.U32 R5, RZ, RZ, R134 ;  /* 0x000000ffff057224 */ /* 0x000fe200078e0086 */
[----:B------:R-:W-:Y:S01]  /*59e0*/  MOV R152, R154 ;  /* 0x0000009a00987202 */ /* 0x000fe20000000f00 */
[----:B------:R-:W-:Y:S01]  /*59f0*/  IMAD.MOV.U32 R6, RZ, RZ, R133 ;  /* 0x000000ffff067224 */ /* 0x000fe200078e0085 */
[----:B------:R-:W4:Y:S01]  /*5a00*/  LDL.LU R100, [R1+0xf6c] ;  /* 0x000f6c0001647983 */ /* 0x000f220000300800 */
[----:B------:R-:W-:-:S02]  /*5a10*/  IMAD.MOV.U32 R7, RZ, RZ, R132 ;  /* 0x000000ffff077224 */ /* 0x000fc400078e0084 */
[----:B------:R-:W-:Y:S01]  /*5a20*/  IMAD.MOV.U32 R232, RZ, RZ, R195 ;  /* 0x000000ffffe87224 */ /* 0x000fe200078e00c3 */
[----:B------:R-:W4:Y:S01]  /*5a30*/  LDL.LU R101, [R1+0xf68] ;  /* 0x000f680001657983 */ /* 0x000f220000300800 */
[----:B------:R-:W-:Y:S02]  /*5a40*/  IMAD.MOV.U32 R233, RZ, RZ, R194 ;  /* 0x000000ffffe97224 */ /* 0x000fe400078e00c2 */
[----:B------:R-:W-:Y:S01]  /*5a50*/  IMAD.MOV.U32 R234, RZ, RZ, R193 ;  /* 0x000000ffffea7224 */ /* 0x000fe200078e00c1 */
[----:B------:R-:W4:Y:S01]  /*5a60*/  LDL.LU R102, [R1+0xf64] ;  /* 0x000f640001667983 */ /* 0x000f220000300800 */
[----:B------:R-:W-:-:S03]  /*5a70*/  IMAD.MOV.U32 R235, RZ, RZ, R192 ;  /* 0x000000ffffeb7224 */ /* 0x000fc600078e00c0 */
[----:B------:R0:W-:Y:S04]  /*5a80*/  STL.128 [R1+0x510], R220 ;  /* 0x000510dc01007387 */ /* 0x0001e80000100c00 */
[----:B------:R1:W-:Y:S04]  /*5a90*/  STL.128 [R1+0x660], R4 ;  /* 0x0006600401007387 */ /* 0x0003e80000100c00 */
[----:B------:R1:W-:Y:S04]  /*5aa0*/  STL.128 [R1+0x760], R8 ;  /* 0x0007600801007387 */ /* 0x0003e80000100c00 */
[----:B------:R-:W-:Y:S01]  /*5ab0*/  STL.128 [R1+0x750], R232 ;  /* 0x000750e801007387 */ /* 0x000fe20000100c00 */
[----:B0-----:R-:W-:Y:S01]  /*5ac0*/  MOV R220, R139 ;  /* 0x0000008b00dc7202 */ /* 0x001fe20000000f00 */
[----:B------:R-:W-:-:S02]  /*5ad0*/  IMAD.MOV.U32 R221, RZ, RZ, R138 ;  /* 0x000000ffffdd7224 */ /* 0x000fc400078e008a */
[----:B---3--:R0:W-:Y:S01]  /*5ae0*/  STL.128 [R1+0x790], R20 ;  /* 0x0007901401007387 */ /* 0x0081e20000100c00 */
[----:B------:R-:W-:Y:S01]  /*5af0*/  IMAD.MOV.U32 R222, RZ, RZ, R137 ;  /* 0x000000ffffde7224 */ /* 0x000fe200078e0089 */
[----:B-1----:R-:W-:Y:S01]  /*5b00*/  MOV R6, R117 ;  /* 0x0000007500067202 */ /* 0x002fe20000000f00 */
[----:B------:R-:W-:Y:S01]  /*5b10*/  IMAD.MOV.U32 R223, RZ, RZ, R136 ;  /* 0x000000ffffdf7224 */ /* 0x000fe200078e0088 */
[----:B------:R1:W-:Y:S01]  /*5b20*/  STL.128 [R1+0x3b0], R24 ;  /* 0x0003b01801007387 */ /* 0x0003e20000100c00 */
[----:B------:R-:W-:Y:S01]  /*5b30*/  IMAD.MOV.U32 R4, RZ, RZ, R119 ;  /* 0x000000ffff047224 */ /* 0x000fe200078e0077 */
[----:B------:R-:W-:Y:S01]  /*5b40*/  MOV R9, R174 ;  /* 0x000000ae00097202 */ /* 0x000fe20000000f00 */
[----:B------:R-:W-:Y:S01]  /*5b50*/  IMAD.MOV.U32 R5, RZ, RZ, R118 ;  /* 0x000000ffff057224 */ /* 0x000fe200078e0076 */
[----:B------:R-:W3:Y:S01]  /*5b60*/  LDL R154, [R1+0xab8] ;  /* 0x000ab800019a7983 */ /* 0x000ee20000100800 */
[----:B------:R-:W-:Y:S02]  /*5b70*/  IMAD.MOV.U32 R7, RZ, RZ, R116 ;  /* 0x000000ffff077224 */ /* 0x000fe400078e0074 */
[----:B------:R-:W-:Y:S01]  /*5b80*/  IMAD.MOV.U32 R8, RZ, RZ, R175 ;  /* 0x000000ffff087224 */ /* 0x000fe200078e00af */
[----:B------:R-:W3:Y:S01]  /*5b90*/  LDL R132, [R1+0x800] ;  /* 0x0008000001847983 */ /* 0x000ee20000100800 */
[----:B------:R-:W-:-:S02]  /*5ba0*/  IMAD.MOV.U32 R10, RZ, RZ, R173 ;  /* 0x000000ffff0a7224 */ /* 0x000fc400078e00ad */
[----:B------:R-:W-:Y:S01]  /*5bb0*/  IMAD.MOV.U32 R11, RZ, RZ, R172 ;  /* 0x000000ffff0b7224 */ /* 0x000fe200078e00ac */
[----:B0-----:R-:W-:Y:S01]  /*5bc0*/  MOV R20, R55 ;  /* 0x0000003700147202 */ /* 0x001fe20000000f00 */
[----:B------:R-:W-:Y:S01]  /*5bd0*/  IMAD.MOV.U32 R232, RZ, RZ, R179 ;  /* 0x000000ffffe87224 */ /* 0x000fe200078e00b3 */
[----:B------:R-:W-:Y:S01]  /*5be0*/  STL.128 [R1+0x7a0], R16 ;  /* 0x0007a01001007387 */ /* 0x000fe20000100c00 */
[----:B------:R-:W-:Y:S02]  /*5bf0*/  IMAD.MOV.U32 R233, RZ, RZ, R178 ;  /* 0x000000ffffe97224 */ /* 0x000fe400078e00b2 */
[----:B------:R-:W-:Y:S01]  /*5c00*/  IMAD.MOV.U32 R234, RZ, RZ, R177 ;  /* 0x000000ffffea7224 */ /* 0x000fe200078e00b1 */
[----:B------:R-:W3:Y:S01]  /*5c10*/  LDL R133, [R1+0x804] ;  /* 0x0008040001857983 */ /* 0x000ee20000100800 */
[----:B------:R-:W-:Y:S02]  /*5c20*/  IMAD.MOV.U32 R235, RZ, RZ, R176 ;  /* 0x000000ffffeb7224 */ /* 0x000fe400078e00b0 */
[----:B------:R-:W-:Y:S01]  /*5c30*/  IMAD.MOV.U32 R21, RZ, RZ, R54 ;  /* 0x000000ffff157224 */ /* 0x000fe200078e0036 */
[----:B------:R-:W3:Y:S01]  /*5c40*/  LDL R134, [R1+0x808] ;  /* 0x0008080001867983 */ /* 0x000ee20000100800 */
[----:B------:R-:W-:-:S02]  /*5c50*/  IMAD.MOV.U32 R22, RZ, RZ, R53 ;  /* 0x000000ffff167224 */ /* 0x000fc400078e0035 */
[----:B------:R-:W-:Y:S01]  /*5c60*/  IMAD.MOV.U32 R23, RZ, RZ, R52 ;  /* 0x000000ffff177224 */ /* 0x000fe200078e0034 */
[----:B------:R0:W-:Y:S01]  /*5c70*/  STL.128 [R1+0x650], R220 ;  /* 0x000650dc01007387 */ /* 0x0001e20000100c00 */
[----:B-1----:R-:W-:Y:S01]  /*5c80*/  MOV R24, R163 ;  /* 0x000000a300187202 */ /* 0x002fe20000000f00 */
[----:B------:R-:W-:Y:S02]  /*5c90*/  IMAD.MOV.U32 R25, RZ, RZ, R162 ;  /* 0x000000ffff197224 */ /* 0x000fe400078e00a2 */
[----:B------:R1:W-:Y:S01]  /*5ca0*/  STL.128 [R1+0x5a0], R4 ;  /* 0x0005a00401007387 */ /* 0x0003e20000100c00 */
[----:B------:R-:W-:Y:S01]  /*5cb0*/  IMAD.MOV.U32 R26, RZ, RZ, R161 ;  /* 0x000000ffff1a7224 */ /* 0x000fe200078e00a1 */
[----:B------:R-:W-:Y:S01]  /*5cc0*/  MOV R136, R143 ;  /* 0x0000008f00887202 */ /* 0x000fe20000000f00 */
[----:B------:R-:W-:Y:S01]  /*5cd0*/  IMAD.MOV.U32 R27, RZ, RZ, R160 ;  /* 0x000000ffff1b7224 */ /* 0x000fe200078e00a0 */
[----:B------:R1:W-:Y:S01]  /*5ce0*/  STL.128 [R1+0x6a0], R8 ;  /* 0x0006a00801007387 */ /* 0x0003e20000100c00 */
[----:B------:R-:W-:Y:S01]  /*5cf0*/  IMAD.MOV.U32 R153, RZ, RZ, R155 ;  /* 0x000000ffff997224 */ /* 0x000fe200078e009b */
[----:B------:R-:W-:Y:S01]  /*5d00*/  MOV R163, R164 ;  /* 0x000000a400a37202 */ /* 0x000fe20000000f00 */
[----:B------:R-:W-:Y:S01]  /*5d10*/  IMAD.MOV.U32 R192, RZ, RZ, R199 ;  /* 0x000000ffffc07224 */ /* 0x000fe200078e00c7 */
[----:B------:R-:W-:Y:S01]  /*5d20*/  STL.128 [R1+0x690], R232 ;  /* 0x000690e801007387 */ /* 0x000fe20000100c00 */
[----:B------:R-:W-:-:S02]  /*5d30*/  IMAD.MOV.U32 R193, RZ, RZ, R198 ;  /* 0x000000ffffc17224 */ /* 0x000fc400078e00c6 */
[----:B------:R-:W-:Y:S01]  /*5d40*/  IMAD.MOV.U32 R194, RZ, RZ, R197 ;  /* 0x000000ffffc27224 */ /* 0x000fe200078e00c5 */
[----:B0-----:R-:W-:Y:S01]  /*5d50*/  MOV R220, R123 ;  /* 0x0000007b00dc7202 */ /* 0x001fe20000000f00 */
[----:B------:R-:W-:Y:S01]  /*5d60*/  IMAD.MOV.U32 R221, RZ, RZ, R122 ;  /* 0x000000ffffdd7224 */ /* 0x000fe200078e007a */
[----:B------:R-:W-:Y:S01]  /*5d70*/  MOV R122, R181 ;  /* 0x000000b5007a7202 */ /* 0x000fe20000000f00 */
[----:B------:R-:W-:Y:S01]  /*5d80*/  IMAD.MOV.U32 R222, RZ, RZ, R121 ;  /* 0x000000ffffde7224 */ /* 0x000fe200078e0079 */
[----:B-1----:R-:W-:Y:S01]  /*5d90*/  MOV R6, R49 ;  /* 0x0000003100067202 */ /* 0x002fe20000000f00 */
[----:B------:R-:W-:Y:S01]  /*5da0*/  IMAD.MOV.U32 R223, RZ, RZ, R120 ;  /* 0x000000ffffdf7224 */ /* 0x000fe200078e0078 */
[----:B------:R-:W-:Y:S01]  /*5db0*/  STL.128 [R1+0x4c0], R20 ;  /* 0x0004c01401007387 */ /* 0x000fe20000100c00 */
[----:B------:R-:W-:Y:S01]  /*5dc0*/  IMAD.MOV.U32 R4, RZ, RZ, R51 ;  /* 0x000000ffff047224 */ /* 0x000fe200078e0033 */
[----:B------:R-:W-:Y:S01]  /*5dd0*/  MOV R9, R106 ;  /* 0x0000006a00097202 */ /* 0x000fe20000000f00 */
[----:B------:R-:W-:Y:S01]  /*5de0*/  IMAD.MOV.U32 R5, RZ, RZ, R50 ;  /* 0x000000ffff057224 */ /* 0x000fe200078e0032 */
[----:B------:R-:W-:Y:S01]  /*5df0*/  STL.128 [R1+0x3d0], R12 ;  /* 0x0003d00c01007387 */ /* 0x000fe20000100c00 */
[----:B------:R-:W-:-:S02]  /*5e00*/  IMAD.MOV.U32 R7, RZ, RZ, R48 ;  /* 0x000000ffff077224 */ /* 0x000fc400078e0030 */
[----:B------:R-:W-:Y:S01]  /*5e10*/  IMAD.MOV.U32 R195, RZ, RZ, R196 ;  /* 0x000000ffffc37224 */ /* 0x000fe200078e00c4 */
[----:B------:R-:W3:Y:S01]  /*5e20*/  LDL R155, [R1+0xabc] ;  /* 0x000abc00019b7983 */ /* 0x000ee20000100800 */
        /* <DEDUP_REMOVED lines=29> */
[----:B------:R-:W3:Y:S04]  /*6000*/  LDL R188, [R1+0x900] ;  /* 0x0009000001bc7983 */ /* 0x000ee80000100800 */
        /* <DEDUP_REMOVED lines=13> */
[----:B--2---:R0:W-:Y:S04]  /*60e0*/  STL.128 [R1+0x410], R216 ;  /* 0x000410d801007387 */ /* 0x0041e80000100c00 */
[----:B------:R-:W2:Y:S04]  /*60f0*/  LDL R178, [R1+0xc38] ;  /* 0x000c380001b27983 */ /* 0x000ea80000100800 */
[----:B------:R-:W2:Y:S04]  /*6100*/  LDL R179, [R1+0xc3c] ;  /* 0x000c3c0001b37983 */ /* 0x000ea80000100800 */
[----:B------:R-:W2:Y:S01]  /*6110*/  LDL R172, [R1+0x840] ;  /* 0x0008400001ac7983 */ /* 0x000ea20000100800 */
[----:B0-----:R-:W-:Y:S01]  /*6120*/  IMAD.MOV.U32 R216, RZ, RZ, R83 ;  /* 0x000000ffffd87224 */ /* 0x001fe200078e0053 */
[----:B------:R-:W-:Y:S01]  /*6130*/  MOV R218, R81 ;  /* 0x0000005100da7202 */ /* 0x000fe20000000f00 */
[----:B------:R-:W-:Y:S01]  /*6140*/  IMAD.MOV.U32 R217, RZ, RZ, R82 ;  /* 0x000000ffffd97224 */ /* 0x000fe200078e0052 */
[----:B------:R-:W2:Y:S01]  /*6150*/  LDL R81, [R1+0x9f4] ;  /* 0x0009f40001517983 */ /* 0x000ea20000100800 */
[----:B------:R-:W-:-:S03]  /*6160*/  IMAD.MOV.U32 R219, RZ, RZ, R80 ;  /* 0x000000ffffdb7224 */ /* 0x000fc600078e0050 */
[----:B------:R-:W2:Y:S04]  /*6170*/  LDL R80, [R1+0x9f0] ;  /* 0x0009f00001507983 */ /* 0x000ea80000100800 */
[----:B------:R0:W-:Y:S04]  /*6180*/  STL.128 [R1+0x550], R216 ;  /* 0x000550d801007387 */ /* 0x0001e80000100c00 */
[----:B------:R-:W2:Y:S04]  /*6190*/  LDL R82, [R1+0x9f8] ;  /* 0x0009f80001527983 */ /* 0x000ea80000100800 */
[----:B------:R-:W2:Y:S04]  /*61a0*/  LDL R83, [R1+0x9fc] ;  /* 0x0009fc0001537983 */ /* 0x000ea80000100800 */
[----:B------:R-:W2:Y:S01]  /*61b0*/  LDL R173, [R1+0x844] ;  /* 0x0008440001ad7983 */ /* 0x000ea20000100800 */
[----:B0-----:R-:W-:Y:S01]  /*61c0*/  IMAD.MOV.U32 R216, RZ, RZ, R67 ;  /* 0x000000ffffd87224 */ /* 0x001fe200078e0043 */
[----:B------:R-:W-:Y:S01]  /*61d0*/  MOV R217, R66 ;  /* 0x0000004200d97202 */ /* 0x000fe20000000f00 */
[----:B------:R-:W-:Y:S01]  /*61e0*/  IMAD.MOV.U32 R218, RZ, RZ, R65 ;  /* 0x000000ffffda7224 */ /* 0x000fe200078e0041 */
[----:B------:R-:W-:Y:S01]  /*61f0*/  MOV R67, R124 ;  /* 0x0000007c00437202 */ /* 0x000fe20000000f00 */
[----:B------:R-:W-:Y:S01]  /*6200*/  IMAD.MOV.U32 R219, RZ, RZ, R64 ;  /* 0x000000ffffdb7224 */ /* 0x000fe200078e0040 */
[----:B------:R-:W2:Y:S01]  /*6210*/  LDL R124, [R1+0xb20] ;  /* 0x000b2000017c7983 */ /* 0x000ea20000100800 */
[----:B------:R-:W-:-:S02]  /*6220*/  IMAD.MOV.U32 R64, RZ, RZ, R127 ;  /* 0x000000ffff407224 */ /* 0x000fc400078e007f */
[----:B------:R-:W-:Y:S01]  /*6230*/  IMAD.MOV.U32 R65, RZ, RZ, R126 ;  /* 0x000000ffff417224 */ /* 0x000fe200078e007e */
[----:B------:R-:W2:Y:S01]  /*6240*/  LDL R127, [R1+0xb2c] ;  /* 0x000b2c00017f7983 */ /* 0x000ea20000100800 */
[----:B------:R-:W-:-:S03]  /*6250*/  IMAD.MOV.U32 R66, RZ, RZ, R125 ;  /* 0x000000ffff427224 */ /* 0x000fc600078e007d */
        /* <DEDUP_REMOVED lines=28> */
[----:B------:R-:W2:Y:S04]  /*6420*/  LDL.LU.128 R20, [R1+0xd50] ;  /* 0x000d500001147983 */ /* 0x000ea80000300c00 */
[----:B------:R-:W2:Y:S04]  /*6430*/  LDL.LU.128 R12, [R1+0xd10] ;  /* 0x000d1000010c7983 */ /* 0x000ea80000300c00 */
[----:B------:R0:W-:Y:S04]  /*6440*/  STL.128 [R1+0x590], R220 ;  /* 0x000590dc01007387 */ /* 0x0001e80000100c00 */
[----:B----4-:R1:W-:Y:S04]  /*6450*/  STL.128 [R1+0x3a0], R228 ;  /* 0x0003a0e401007387 */ /* 0x0103e80000100c00 */
[----:B------:R4:W-:Y:S04]  /*6460*/  STL.128 [R1+0x400], R40 ;  /* 0x0004002801007387 */ /* 0x0009e80000100c00 */
[----:B------:R-:W-:Y:S01]  /*6470*/  STL.128 [R1+0x440], R76 ;  /* 0x0004404c01007387 */ /* 0x000fe20000100c00 */
[----:B0-----:R-:W-:Y:S01]  /*6480*/  IMAD.MOV.U32 R220, RZ, RZ, R0 ;  /* 0x000000ffffdc7224 */ /* 0x001fe200078e0000 */
[----:B------:R-:W-:-:S02]  /*6490*/  MOV R221, R252 ;  /* 0x000000fc00dd7202 */ /* 0x000fc40000000f00 */
[----:B------:R-:W4:Y:S04]  /*64a0*/  LDL.LU R0, [R1+0xdb0] ;  /* 0x000db00001007983 */ /* 0x000f280000300800 */
[----:B-1----:R-:W4:Y:S04]  /*64b0*/  LDL R228, [R1+0x960] ;  /* 0x0009600001e47983 */ /* 0x002f280000100800 */
[----:B------:R-:W4:Y:S04]  /*64c0*/  LDL R229, [R1+0x964] ;  /* 0x0009640001e57983 */ /* 0x000f280000100800 */
[----:B------:R-:W4:Y:S04]  /*64d0*/  LDL R230, [R1+0x968] ;  /* 0x0009680001e67983 */ /* 0x000f280000100800 */
[----:B------:R-:W4:Y:S04]  /*64e0*/  LDL R231, [R1+0x96c] ;  /* 0x00096c0001e77983 */ /* 0x000f280000100800 */
[----:B------:R-:W4:Y:S01]  /*64f0*/  LDL.LU R252, [R1+0xdac] ;  /* 0x000dac0001fc7983 */ /* 0x000f220000300800 */
[----:B------:R-:W-:-:S02]  /*6500*/  IMAD.MOV.U32 R98, RZ, RZ, R44 ;  /* 0x000000ffff627224 */ /* 0x000fc400078e002c */
[----:B------:R-:W-:Y:S01]  /*6510*/  IMAD.MOV.U32 R99, RZ, RZ, R45 ;  /* 0x000000ffff637224 */ /* 0x000fe200078e002d */
[----:B---3--:R-:W-:Y:S04]  /*6520*/  STL.128 [R1+0x600], R152 ;  /* 0x0006009801007387 */ /* 0x008fe80000100c00 */
[----:B------:R0:W-:Y:S04]  /*6530*/  STL.128 [R1+0x500], R96 ;  /* 0x0005006001007387 */ /* 0x0001e80000100c00 */
[----:B------:R-:W-:Y:S04]  /*6540*/  STL.128 [R1+0x730], R196 ;  /* 0x000730c401007387 */ /* 0x000fe80000100c00 */
[----:B------:R-:W-:Y:S04]  /*6550*/  STL.128 [R1+0x640], R136 ;  /* 0x0006408801007387 */ /* 0x000fe80000100c00 */
[----:B------:R-:W-:Y:S04]  /*6560*/  STL.128 [R1+0x740], R192 ;  /* 0x000740c001007387 */ /* 0x000fe80000100c00 */
[----:B------:R1:W-:Y:S04]  /*6570*/  STL.128 [R1+0x630], R140 ;  /* 0x0006308c01007387 */ /* 0x0003e80000100c00 */
[----:B------:R-:W-:Y:S04]  /*6580*/  STL.128 [R1+0x350], R132 ;  /* 0x0003508401007387 */ /* 0x000fe80000100c00 */
        /* <DEDUP_REMOVED lines=13> */
[----:B------:R-:W3:Y:S04]  /*6660*/  LDL.LU R44, [R1+0xf7c] ;  /* 0x000f7c00012c7983 */ /* 0x000ee80000300800 */
[----:B------:R-:W3:Y:S04]  /*6670*/  LDL.LU R45, [R1+0xf78] ;  /* 0x000f7800012d7983 */ /* 0x000ee80000300800 */
[----:B------:R-:W3:Y:S04]  /*6680*/  LDL.LU R103, [R1+0xf60] ;  /* 0x000f600001677983 */ /* 0x000ee80000300800 */
[----:B--2---:R-:W-:Y:S04]  /*6690*/  STL.128 [R1+0x780], R176 ;  /* 0x000780b001007387 */ /* 0x004fe80000100c00 */
[----:B------:R-:W2:Y:S04]  /*66a0*/  LDL.LU R156, [R1+0xf5c] ;  /* 0x000f5c00019c7983 */ /* 0x000ea80000300800 */
[----:B------:R-:W2:Y:S04]  /*66b0*/  LDL.LU R157, [R1+0xf58] ;  /* 0x000f5800019d7983 */ /* 0x000ea80000300800 */
[----:B------:R-:W2:Y:S04]  /*66c0*/  LDL.LU R158, [R1+0xf54] ;  /* 0x000f5400019e7983 */ /* 0x000ea80000300800 */
[----:B------:R-:W2:Y:S04]  /*66d0*/  LDL.LU R159, [R1+0xf50] ;  /* 0x000f5000019f7983 */ /* 0x000ea80000300800 */
[----:B------:R-:W3:Y:S04]  /*66e0*/  LDL.LU R212, [R1+0xf4c] ;  /* 0x000f4c0001d47983 */ /* 0x000ee80000300800 */
[----:B------:R-:W3:Y:S04]  /*66f0*/  LDL.LU R213, [R1+0xf48] ;  /* 0x000f480001d57983 */ /* 0x000ee80000300800 */
[----:B------:R1:W-:Y:S04]  /*6700*/  STL.128 [R1+0x540], R80 ;  /* 0x0005405001007387 */ /* 0x0003e80000100c00 */
[----:B------:R-:W3:Y:S04]  /*6710*/  LDL.LU R214, [R1+0xf44] ;  /* 0x000f440001d67983 */ /* 0x000ee80000300800 */
[----:B------:R-:W3:Y:S04]  /*6720*/  LDL.LU R215, [R1+0xf40] ;  /* 0x000f400001d77983 */ /* 0x000ee80000300800 */
[----:B----4-:R-:W4:Y:S04]  /*6730*/  LDL.LU.128 R40, [R1+0xf30] ;  /* 0x000f300001287983 */ /* 0x010f280000300c00 */
[----:B0-----:R-:W4:Y:S04]  /*6740*/  LDL.LU.128 R96, [R1+0xf20] ;  /* 0x000f200001607983 */ /* 0x001f280000300c00 */
[----:B------:R-:W4:Y:S04]  /*6750*/  LDL.LU.128 R152, [R1+0xf10] ;  /* 0x000f100001987983 */ /* 0x000f280000300c00 */
[----:B------:R0:W-:Y:S04]  /*6760*/  STL.128 [R1+0x670], R124 ;  /* 0x0006707c01007387 */ /* 0x0001e80000100c00 */
[----:B------:R-:W4:Y:S04]  /*6770*/  LDL.LU R28, [R1+0xef4] ;  /* 0x000ef400011c7983 */ /* 0x000f280000300800 */
[----:B------:R0:W-:Y:S04]  /*6780*/  STL.128 [R1+0x390], R172 ;  /* 0x000390ac01007387 */ /* 0x0001e80000100c00 */
[----:B------:R-:W4:Y:S04]  /*6790*/  LDL.LU R29, [R1+0xef0] ;  /* 0x000ef000011d7983 */ /* 0x000f280000300800 */
[----:B------:R-:W4:Y:S04]  /*67a0*/  LDL.LU R30, [R1+0xeec] ;  /* 0x000eec00011e7983 */ /* 0x000f280000300800 */
[----:B------:R-:W4:Y:S04]  /*67b0*/  LDL.LU R31, [R1+0xee8] ;  /* 0x000ee800011f7983 */ /* 0x000f280000300800 */
[----:B------:R-:W-:Y:S04]  /*67c0*/  STL.128 [R1+0x7b0], R164 ;  /* 0x0007b0a401007387 */ /* 0x000fe80000100c00 */
[----:B------:R-:W4:Y:S04]  /*67d0*/  LDL.LU R84, [R1+0xee4] ;  /* 0x000ee40001547983 */ /* 0x000f280000300800 */
[----:B------:R-:W4:Y:S04]  /*67e0*/  LDL.LU R85, [R1+0xee0] ;  /* 0x000ee00001557983 */ /* 0x000f280000300800 */
[----:B------:R-:W4:Y:S04]  /*67f0*/  LDL.LU R86, [R1+0xedc] ;  /* 0x000edc0001567983 */ /* 0x000f280000300800 */
[----:B------:R0:W-:Y:S04]  /*6800*/  STL.128 [R1+0x5b0], R52 ;  /* 0x0005b03401007387 */ /* 0x0001e80000100c00 */
[----:B------:R-:W4:Y:S04]  /*6810*/  LDL.LU R87, [R1+0xed8] ;  /* 0x000ed80001577983 */ /* 0x000f280000300800 */
[----:B------:R-:W4:Y:S04]  /*6820*/  LDL.LU R186, [R1+0xed4] ;  /* 0x000ed40001ba7983 */ /* 0x000f280000300800 */
[----:B------:R-:W4:Y:S04]  /*6830*/  LDL.LU R187, [R1+0xed0] ;  /* 0x000ed00001bb7983 */ /* 0x000f280000300800 */
[----:B------:R0:W-:Y:S04]  /*6840*/  STL.128 [R1+0x6b0], R108 ;  /* 0x0006b06c01007387 */ /* 0x0001e80000100c00 */
[----:B-1----:R-:W4:Y:S04]  /*6850*/  LDL.LU.128 R140, [R1+0xec0] ;  /* 0x000ec000018c7983 */ /* 0x002f280000300c00 */
[----:B------:R-:W4:Y:S04]  /*6860*/  LDL.LU.128 R196, [R1+0xeb0] ;  /* 0x000eb00001c47983 */ /* 0x000f280000300c00 */
[----:B------:R-:W4:Y:S04]  /*6870*/  LDL.LU.128 R76, [R1+0xea0] ;  /* 0x000ea000014c7983 */ /* 0x000f280000300c00 */
[----:B------:R1:W-:Y:S04]  /*6880*/  STL.128 [R1+0x3c0], R232 ;  /* 0x0003c0e801007387 */ /* 0x0003e80000100c00 */
[----:B------:R-:W4:Y:S04]  /*6890*/  LDL.LU.128 R80, [R1+0xe90] ;  /* 0x000e900001507983 */ /* 0x000f280000300c00 */
[----:B------:R-:W4:Y:S04]  /*68a0*/  LDL.LU.128 R136, [R1+0xe80] ;  /* 0x000e800001887983 */ /* 0x000f280000300c00 */
[----:B------:R-:W4:Y:S04]  /*68b0*/  LDL.LU.128 R192, [R1+0xe70] ;  /* 0x000e700001c07983 */ /* 0x000f280000300c00 */
[----:B------:R1:W-:Y:S04]  /*68c0*/  STL.128 [R1+0x6c0], R104 ;  /* 0x0006c06801007387 */ /* 0x0003e80000100c00 */
[----:B------:R-:W4:Y:S04]  /*68d0*/  LDL.LU.128 R132, [R1+0xe60] ;  /* 0x000e600001847983 */ /* 0x000f280000300c00 */
[----:B------:R-:W4:Y:S04]  /*68e0*/  LDL.LU.128 R188, [R1+0xe50] ;  /* 0x000e500001bc7983 */ /* 0x000f280000300c00 */
[----:B------:R-:W4:Y:S04]  /*68f0*/  LDL.LU.128 R68, [R1+0xe40] ;  /* 0x000e400001447983 */ /* 0x000f280000300c00 */
[----:B------:R1:W-:Y:S04]  /*6900*/  STL.128 [R1+0x6d0], R16 ;  /* 0x0006d01001007387 */ /* 0x0003e80000100c00 */
[----:B------:R-:W-:Y:S04]  /*6910*/  STL.128 [R1+0x4e0], R20 ;  /* 0x0004e01401007387 */ /* 0x000fe80000100c00 */
[----:B------:R1:W-:Y:S04]  /*6920*/  STL.128 [R1+0x3e0], R12 ;  /* 0x0003e00c01007387 */ /* 0x0003e80000100c00 */
[----:B0-----:R-:W4:Y:S04]  /*6930*/  LDL.LU.128 R124, [R1+0xe30] ;  /* 0x000e3000017c7983 */ /* 0x001f280000300c00 */
[----:B------:R-:W4:Y:S04]  /*6940*/  LDL.LU.128 R180, [R1+0xe20] ;  /* 0x000e200001b47983 */ /* 0x000f280000300c00 */
[----:B------:R-:W4:Y:S04]  /*6950*/  LDL.LU.128 R60, [R1+0xe10] ;  /* 0x000e1000013c7983 */ /* 0x000f280000300c00 */
[----:B------:R-:W4:Y:S04]  /*6960*/  LDL.LU.128 R116, [R1+0xe00] ;  /* 0x000e000001747983 */ /* 0x000f280000300c00 */
[----:B------:R-:W4:Y:S04]  /*6970*/  LDL.LU.128 R64, [R1+0xdf0] ;  /* 0x000df00001407983 */ /* 0x000f280000300c00 */
[----:B------:R-:W4:Y:S04]  /*6980*/  LDL.LU.128 R120, [R1+0xde0] ;  /* 0x000de00001787983 */ /* 0x000f280000300c00 */
[----:B------:R-:W4:Y:S04]  /*6990*/  LDL.LU.128 R176, [R1+0xdd0] ;  /* 0x000dd00001b07983 */ /* 0x000f280000300c00 */
[----:B------:R-:W4:Y:S04]  /*69a0*/  LDL.LU.128 R172, [R1+0xdc0] ;  /* 0x000dc00001ac7983 */ /* 0x000f280000300c00 */
[----:B------:R-:W4:Y:S04]  /*69b0*/  LDL R216, [R1+0xa90] ;  /* 0x000a900001d87983 */ /* 0x000f280000100800 */
[----:B------:R-:W4:Y:S04]  /*69c0*/  LDL R217, [R1+0xa94] ;  /* 0x000a940001d97983 */ /* 0x000f280000100800 */
[----:B------:R-:W4:Y:S04]  /*69d0*/  LDL R218, [R1+0xa98] ;  /* 0x000a980001da7983 */ /* 0x000f280000100800 */
[----:B------:R-:W4:Y:S04]  /*69e0*/  LDL R219, [R1+0xa9c] ;  /* 0x000a9c0001db7983 */ /* 0x000f280000100800 */
[----:B------:R-:W4:Y:S04]  /*69f0*/  LDL R222, [R1+0xb98] ;  /* 0x000b980001de7983 */ /* 0x000f280000100800 */
[----:B------:R-:W4:Y:S04]  /*6a00*/  LDL R223, [R1+0xb9c] ;  /* 0x000b9c0001df7983 */ /* 0x000f280000100800 */
[----:B------:R-:W4:Y:S04]  /*6a10*/  LDL.LU.128 R52, [R1+0xd90] ;  /* 0x000d900001347983 */ /* 0x000f280000300c00 */
[----:B------:R-:W4:Y:S04]  /*6a20*/  LDL.LU.128 R108, [R1+0xd80] ;  /* 0x000d8000016c7983 */ /* 0x000f280000300c00 */
[----:B------:R-:W4:Y:S04]  /*6a30*/  LDL.LU.128 R164, [R1+0xd70] ;  /* 0x000d700001a47983 */ /* 0x000f280000300c00 */
[----:B-1----:R-:W4:Y:S04]  /*6a40*/  LDL.LU.128 R232, [R1+0xd60] ;  /* 0x000d600001e87983 */ /* 0x002f280000300c00 */
[----:B------:R-:W4:Y:S04]  /*6a50*/  LDL.LU.128 R48, [R1+0xd40] ;  /* 0x000d400001307983 */ /* 0x000f280000300c00 */
        /* <DEDUP_REMOVED lines=8> */
[----:B------:R0:W-:Y:S02]  /*6ae0*/  STL.128 [R1+0x4b0], R228 ;  /* 0x0004b0e401007387 */ /* 0x0001e40000100c00 */
[----:B0-----:R-:W-:-:S02]  /*6af0*/  IMAD.MOV.U32 R228, RZ, RZ, R251 ;  /* 0x000000ffffe47224 */ /* 0x001fc400078e00fb */
[----:B------:R-:W-:Y:S01]  /*6b00*/  IMAD.MOV.U32 R229, RZ, RZ, R250 ;  /* 0x000000ffffe57224 */ /* 0x000fe200078e00fa */
[----:B------:R0:W5:Y:S01]  /*6b10*/  LDL.LU R251, [R1+0xda8] ;  /* 0x000da80001fb7983 */ /* 0x0001620000300800 */
[----:B------:R-:W-:-:S03]  /*6b20*/  IMAD.MOV.U32 R230, RZ, RZ, R0 ;  /* 0x000000ffffe67224 */ /* 0x000fc600078e0000 */
[----:B------:R0:W5:Y:S04]  /*6b30*/  LDL.LU R250, [R1+0xda4] ;  /* 0x000da40001fa7983 */ /* 0x0001680000300800 */
[----:B------:R0:W5:Y:S01]  /*6b40*/  LDL.LU R0, [R1+0xda0] ;  /* 0x000da00001007983 */ /* 0x0001620000300800 */
[----:B------:R-:W-:Y:S02]  /*6b50*/  IMAD.MOV.U32 R231, RZ, RZ, R252 ;  /* 0x000000ffffe77224 */ /* 0x000fe400078e00fc */
[----:B------:R-:W1:Y:S01]  /*6b60*/  LDC R252, c[0x0][0x3a0] ;  /* 0x0000e800fffc7b82 */ /* 0x000e620000000800 */
[----:B------:R0:W-:Y:S04]  /*6b70*/  STL.128 [R1+0xaa0], R236 ;  /* 0x000aa0ec01007387 */ /* 0x0001e80000100c00 */
[----:B------:R0:W-:Y:S04]  /*6b80*/  STL.128 [R1+0xc90], R224 ;  /* 0x000c90e001007387 */ /* 0x0001e80000100c00 */
[----:B------:R0:W-:Y:S04]  /*6b90*/  STL.128 [R1+0xba0], R240 ;  /* 0x000ba0f001007387 */ /* 0x0001e80000100c00 */
[----:B--2---:R0:W-:Y:S04]  /*6ba0*/  STL.128 [R1+0x100], R156 ;  /* 0x0001009c01007387 */ /* 0x0041e80000100c00 */
[----:B------:R0:W-:Y:S04]  /*6bb0*/  STL.128 [R1+0xca0], R244 ;  /* 0x000ca0f401007387 */ /* 0x0001e80000100c00 */
[----:B---3--:R0:W-:Y:S04]  /*6bc0*/  STL.128 [R1+0x200], R100 ;  /* 0x0002006401007387 */ /* 0x0081e80000100c00 */
[----:B------:R0:W-:Y:S04]  /*6bd0*/  STL.128 [R1+0x300], R44 ;  /* 0x0003002c01007387 */ /* 0x0001e80000100c00 */
[----:B------:R0:W-:Y:S04]  /*6be0*/  STL.128 [R1+0x10], R208 ;  /* 0x000010d001007387 */ /* 0x0001e80000100c00 */
[----:B------:R0:W-:Y:S04]  /*6bf0*/  STL.128 [R1], R212 ;  /* 0x000000d401007387 */ /* 0x0001e80000100c00 */
[----:B----4-:R0:W-:Y:S04]  /*6c00*/  STL.128 [R1+0x310], R40 ;  /* 0x0003102801007387 */ /* 0x0101e80000100c00 */
[----:B------:R0:W-:Y:S04]  /*6c10*/  STL.128 [R1+0x210], R96 ;  /* 0x0002106001007387 */ /* 0x0001e80000100c00 */
[----:B------:R0:W-:Y:S04]  /*6c20*/  STL.128 [R1+0x110], R152 ;  /* 0x0001109801007387 */ /* 0x0001e80000100c00 */
[----:B------:R0:W-:Y:S04]  /*6c30*/  STL.128 [R1+0x7e0], R224 ;  /* 0x0007e0e001007387 */ /* 0x0001e80000100c00 */
[----:B------:R0:W-:Y:S04]  /*6c40*/  STL.128 [R1+0x3f0], R228 ;  /* 0x0003f0e401007387 */ /* 0x0001e80000100c00 */
[----:B------:R0:W-:Y:S04]  /*6c50*/  STL.128 [R1+0x5f0], R236 ;  /* 0x0005f0ec01007387 */ /* 0x0001e80000100c00 */
[----:B------:R0:W-:Y:S04]  /*6c60*/  STL.128 [R1+0x6f0], R240 ;  /* 0x0006f0f001007387 */ /* 0x0001e80000100c00 */
[----:B------:R0:W-:Y:S04]  /*6c70*/  STL.128 [R1+0x7f0], R244 ;  /* 0x0007f0f401007387 */ /* 0x0001e80000100c00 */
[----:B------:R0:W-:Y:S01]  /*6c80*/  STL.128 [R1+0x340], R28 ;  /* 0x0003401c01007387 */ /* 0x0001e20000100c00 */
[----:B-1----:R-:W-:-:S03]  /*6c90*/  ISETP.LE.AND P0, PT, R252, UR4, PT ;  /* 0x00000004fc007c0c */ /* 0x002fc6000bf03270 */
[----:B------:R0:W-:Y:S04]  /*6ca0*/  STL.128 [R1+0x240], R84 ;  /* 0x0002405401007387 */ /* 0x0001e80000100c00 */
        /* <DEDUP_REMOVED lines=33> */
[----:B------:R-:W-:Y:S05]  /*6ec0*/  @!P0 BRA `(.L_x_5) ;  /* 0xffffffb000d48947 */ /* 0x000fea000383ffff */
.L_x_0:
[----:B-----5:R-:W1:Y:S01]  /*6ed0*/  S2R R0, SR_TID.X ;  /* 0x0000000000007919 */ /* 0x020e620000002100 */
[----:B------:R-:W3:Y:S01]  /*6ee0*/  LDCU UR6, c[0x0][0x39c] ;  /* 0x00007380ff0677ac */ /* 0x000ee20008000800 */
[----:B0-----:R-:W-:Y:S01]  /*6ef0*/  IMAD.MOV.U32 R9, RZ, RZ, RZ ;  /* 0x000000ffff097224 */ /* 0x001fe200078e00ff */
[----:B------:R-:W0:Y:S01]  /*6f00*/  LDCU.64 UR4, c[0x0][0x390] ;  /* 0x00007200ff0477ac */ /* 0x000e220008000a00 */
[C---:B-1----:R-:W-:Y:S02]  /*6f10*/  SHF.L.U32 R8, R0.reuse, 0x1, RZ ;  /* 0x0000000100087819 */ /* 0x042fe400000006ff */
[----:B------:R-:W-:Y:S02]  /*6f20*/  LOP3.LUT R0, R0, 0x1f, RZ, 0xc0, !PT ;  /* 0x0000001f00007812 */ /* 0x000fe400078ec0ff */
[----:B------:R-:W-:Y:S02]  /*6f30*/  LOP3.LUT R8, R8, 0x6, RZ, 0xc0, !PT ;  /* 0x0000000608087812 */ /* 0x000fe400078ec0ff */
[----:B------:R-:W-:-:S02]  /*6f40*/  SHF.R.U32.HI R0, RZ, 0x2, R0 ;  /* 0x00000002ff007819 */ /* 0x000fc40000011600 */
[C---:B------:R-:W-:Y:S02]  /*6f50*/  LOP3.LUT R10, R8.reuse, 0x1, RZ, 0xfc, !PT ;  /* 0x00000001080a7812 */ /* 0x040fe400078efcff */
[C---:B------:R-:W-:Y:S02]  /*6f60*/  LOP3.LUT R12, R8.reuse, 0x9, RZ, 0xfc, !PT ;  /* 0x00000009080c7812 */ /* 0x040fe400078efcff */
[C---:B------:R-:W-:Y:S02]  /*6f70*/  LOP3.LUT R14, R8.reuse, 0x11, RZ, 0xfc, !PT ;  /* 0x00000011080e7812 */ /* 0x040fe400078efcff */
[C---:B------:R-:W-:Y:S02]  /*6f80*/  LOP3.LUT R16, R8.reuse, 0x19, RZ, 0xfc, !PT ;  /* 0x0000001908107812 */ /* 0x040fe400078efcff */
[C---:B------:R-:W-:Y:S02]  /*6f90*/  LOP3.LUT R18, R8.reuse, 0x21, RZ, 0xfc, !PT ;  /* 0x0000002108127812 */ /* 0x040fe400078efcff */
[----:B------:R-:W-:-:S02]  /*6fa0*/  LOP3.LUT R20, R8, 0x29, RZ, 0xfc, !PT ;  /* 0x0000002908147812 */ /* 0x000fc400078efcff */
[C---:B------:R-:W-:Y:S02]  /*6fb0*/  LOP3.LUT R22, R8.reuse, 0x31, RZ, 0xfc, !PT ;  /* 0x0000003108167812 */ /* 0x040fe400078efcff */
[C---:B------:R-:W-:Y:S02]  /*6fc0*/  LOP3.LUT R24, R8.reuse, 0x39, RZ, 0xfc, !PT ;  /* 0x0000003908187812 */ /* 0x040fe400078efcff */
[C---:B------:R-:W-:Y:S02]  /*6fd0*/  LOP3.LUT R26, R8.reuse, 0x41, RZ, 0xfc, !PT ;  /* 0x00000041081a7812 */ /* 0x040fe400078efcff */
[----:B------:R-:W-:Y:S02]  /*6fe0*/  LOP3.LUT R28, R8, 0x49, RZ, 0xfc, !PT ;  /* 0x00000049081c7812 */ /* 0x000fe400078efcff */
[----:B---3--:R-:W-:Y:S02]  /*6ff0*/  ISETP.GE.AND P0, PT, R10, UR6, PT ;  /* 0x000000060a007c0c */ /* 0x008fe4000bf06270 */
[----:B------:R-:W-:-:S02]  /*7000*/  LOP3.LUT R30, R8, 0x51, RZ, 0xfc, !PT ;  /* 0x00000051081e7812 */ /* 0x000fc400078efcff */
[C---:B------:R-:W-:Y:S02]  /*7010*/  LOP3.LUT R32, R8.reuse, 0x59, RZ, 0xfc, !PT ;  /* 0x0000005908207812 */ /* 0x040fe400078efcff */
[C---:B------:R-:W-:Y:S02]  /*7020*/  LOP3.LUT R34, R8.reuse, 0x61, RZ, 0xfc, !PT ;  /* 0x0000006108227812 */ /* 0x040fe400078efcff */
[C---:B------:R-:W-:Y:S02]  /*7030*/  LOP3.LUT R36, R8.reuse, 0x69, RZ, 0xfc, !PT ;  /* 0x0000006908247812 */ /* 0x040fe400078efcff */
[C---:B------:R-:W-:Y:S02]  /*7040*/  LOP3.LUT R38, R8.reuse, 0x71, RZ, 0xfc, !PT ;  /* 0x0000007108267812 */ /* 0x040fe400078efcff */
[----:B0-----:R-:W-:-:S07]  /*7050*/  LOP3.LUT R40, R8, 0x79, RZ, 0xfc, !PT ;  /* 0x0000007908287812 */ /* 0x001fce00078efcff */
.L_x_8:
[----:B0-----:R-:W0:Y:S01]  /*7060*/  LDC.64 R54, c[0x0][0x398] ;  /* 0x0000e600ff367b82 */ /* 0x001e220000000a00 */
[C---:B------:R-:W-:Y:S02]  /*7070*/  IMAD R13, R9.reuse, 0x10, R0 ;  /* 0x00000010090d7824 */ /* 0x040fe400078e0200 */
[----:B------:R-:W-:Y:S02]  /*7080*/  IMAD R11, R9, 0x100, R1 ;  /* 0x00000100090b7824 */ /* 0x000fe400078e0201 */
[C---:B------:R-:W-:Y:S01]  /*7090*/  VIADD R17, R13.reuse, 0x8 ;  /* 0x000000080d117836 */ /* 0x040fe20000000000 */
[----:B0-----:R-:W-:Y:S02]  /*70a0*/  ISETP.GE.OR P1, PT, R13, R54, P0 ;  /* 0x000000360d00720c */ /* 0x001fe40000726670 */
[----:B------:R-:W-:-:S04]  /*70b0*/  ISETP.GE.AND P0, PT, R10, R55, PT ;  /* 0x000000370a00720c */ /* 0x000fc80003f06270 */
[----:B------:R-:W-:-:S07]  /*70c0*/  ISETP.GE.OR P2, PT, R17, R54, P0 ;  /* 0x000000361100720c */ /* 0x000fce0000746670 */
[----:B------:R-:W3:Y:S01]  /*70d0*/  @!P1 LDL.64 R42, [R11] ;  /* 0x000000000b2a9983 */ /* 0x000ee20000100a00 */
[----:B-1----:R-:W0:Y:S05]  /*70e0*/  @!P1 LDC.64 R2, c[0x0][0x390] ;  /* 0x0000e400ff029b82 */ /* 0x002e2a0000000a00 */
[----:B------:R-:W4:Y:S01]  /*70f0*/  @!P2 LDL.64 R48, [R11+0x8] ;  /* 0x000008000b30a983 */ /* 0x000f220000100a00 */
[-C--:B------:R-:W-:Y:S01]  /*7100*/  IMAD R15, R13, R55.reuse, RZ ;  /* 0x000000370d0f7224 */ /* 0x080fe200078e02ff */
[----:B------:R-:W-:Y:S01]  /*7110*/  ISETP.GE.AND P4, PT, R12, R55, PT ;  /* 0x000000370c00720c */ /* 0x000fe20003f86270 */
[----:B------:R-:W1:Y:S02]  /*7120*/  @!P2 LDC.64 R4, c[0x0][0x390] ;  /* 0x0000e400ff04ab82 */ /* 0x000e640000000a00 */
[----:B------:R-:W-:Y:S01]  /*7130*/  IMAD R19, R55, 0x8, R15 ;  /* 0x0000000837137824 */ /* 0x000fe200078e020f */
[----:B------:R-:W-:-:S02]  /*7140*/  ISETP.GE.OR P3, PT, R13, R54, P4 ;  /* 0x000000360d00720c */ /* 0x000fc40002766670 */
[----:B------:R-:W-:Y:S02]  /*7150*/  @!P1 IADD3 R7, PT, PT, R8, R15, RZ ;  /* 0x0000000f08079210 */ /* 0x000fe40007ffe0ff */
[----:B------:R-:W-:-:S03]  /*7160*/  ISETP.GE.AND P6, PT, R14, R55, PT ;  /* 0x000000370e00720c */ /* 0x000fc60003fc6270 */
[----:B0-----:R-:W-:-:S06]  /*7170*/  @!P1 IMAD.WIDE R2, R7, 0x4, R2 ;  /* 0x0000000407029825 */ /* 0x001fcc00078e0202 */
[----:B------:R-:W5:Y:S01]  /*7180*/  @!P3 LDL.64 R44, [R11+0x10] ;  /* 0x000010000b2cb983 */ /* 0x000f620000100a00 */
[----:B------:R-:W-:-:S04]  /*7190*/  @!P2 IMAD.IADD R7, R8, 0x1, R19 ;  /* 0x000000010807a824 */ /* 0x000fc800078e0213 */
[----:B-1----:R-:W-:Y:S01]  /*71a0*/  @!P2 IMAD.WIDE R4, R7, 0x4, R4 ;  /* 0x000000040704a825 */ /* 0x002fe200078e0204 */
[----:B------:R-:W-:-:S04]  /*71b0*/  IADD3 R7, P5, PT, R8, R15, RZ ;  /* 0x0000000f08077210 */ /* 0x000fc80007fbe0ff */
[----:B------:R-:W-:Y:S02]  /*71c0*/  LEA.HI.X.SX32 R46, R15, RZ, 0x1, P5 ;  /* 0x000000ff0f2e7211 */ /* 0x000fe400028f0eff */
[----:B------:R-:W-:Y:S01]  /*71d0*/  ISETP.GE.AND P5, PT, R16, R55, PT ;  /* 0x000000371000720c */ /* 0x000fe20003fa6270 */
[----:B---3--:R-:W-:Y:S04]  /*71e0*/  @!P1 STG.E desc[UR8][R2.64], R42 ;  /* 0x0000002a02009986 */ /* 0x008fe8000c101908 */
[----:B------:R0:W-:Y:S01]  /*71f0*/  @!P1 STG.E desc[UR8][R2.64+0x4], R43 ;  /* 0x0000042b02009986 */ /* 0x0001e2000c101908 */
[-C--:B------:R-:W-:Y:S02]  /*7200*/  ISETP.GE.OR P1, PT, R17, R54.reuse, P4 ;  /* 0x000000361100720c */ /* 0x080fe40002726670 */
[----:B------:R-:W-:Y:S01]  /*7210*/  ISETP.GE.OR P4, PT, R13, R54, P6 ;  /* 0x000000360d00720c */ /* 0x000fe20003786670 */
[----:B----4-:R-:W-:Y:S04]  /*7220*/  @!P2 STG.E desc[UR8][R4.64], R48 ;  /* 0x000000300400a986 */ /* 0x010fe8000c101908 */
[----:B------:R1:W-:Y:S01]  /*7230*/  @!P2 STG.E desc[UR8][R4.64+0x4], R49 ;  /* 0x000004310400a986 */ /* 0x0003e2000c101908 */
[----:B------:R-:W-:-:S02]  /*7240*/  LEA R6, P2, R7, UR4, 0x2 ;  /* 0x0000000407067c11 */ /* 0x000fc4000f8410ff */
[-C--:B------:R-:W-:Y:S02]  /*7250*/  ISETP.GE.OR P6, PT, R17, R54.reuse, P6 ;  /* 0x000000361100720c */ /* 0x080fe400037c6670 */
[----:B------:R-:W-:Y:S01]  /*7260*/  LEA.HI.X R7, R7, UR5, R46, 0x2, P2 ;  /* 0x0000000507077c11 */ /* 0x000fe200090f142e */
[----:B------:R-:W3:Y:S01]  /*7270*/  @!P1 LDL.64 R50, [R11+0x18] ;  /* 0x000018000b329983 */ /* 0x000ee20000100a00 */
[-C--:B------:R-:W-:Y:S02]  /*7280*/  ISETP.GE.OR P2, PT, R13, R54.reuse, P5 ;  /* 0x000000360d00720c */ /* 0x080fe40002f46670 */
[----:B------:R-:W-:Y:S01]  /*7290*/  ISETP.GE.OR P5, PT, R17, R54, P5 ;  /* 0x000000361100720c */ /* 0x000fe20002fa6670 */
[----:B0-----:R-:W4:Y:S06]  /*72a0*/  @!P4 LDL.64 R42, [R11+0x20] ;  /* 0x000020000b2ac983 */ /* 0x001f2c0000100a00 */
[----:B------:R-:W2:Y:S04]  /*72b0*/  @!P6 LDL.64 R52, [R11+0x28] ;  /* 0x000028000b34e983 */ /* 0x000ea80000100a00 */
[----:B-1----:R-:W2:Y:S04]  /*72c0*/  @!P2 LDL.64 R4, [R11+0x30] ;  /* 0x000030000b04a983 */ /* 0x002ea80000100a00 */
[----:B------:R-:W2:Y:S04]  /*72d0*/  @!P5 LDL.64 R48, [R11+0x38] ;  /* 0x000038000b30d983 */ /* 0x000ea80000100a00 */
[----:B-----5:R-:W-:Y:S04]  /*72e0*/  @!P3 STG.E desc[UR8][R6.64+0x20], R44 ;  /* 0x0000202c0600b986 */ /* 0x020fe8000c101908 */
[----:B------:R-:W-:Y:S01]  /*72f0*/  @!P3 STG.E desc[UR8][R6.64+0x24], R45 ;  /* 0x0000242d0600b986 */ /* 0x000fe2000c101908 */
[----:B------:R-:W-:-:S04]  /*7300*/  IADD3 R3, P3, PT, R8, R19, RZ ;  /* 0x0000001308037210 */ /* 0x000fc80007f7e0ff */
[----:B------:R-:W-:Y:S02]  /*7310*/  LEA.HI.X.SX32 R46, R19, RZ, 0x1, P3 ;  /* 0x000000ff132e7211 */ /* 0x000fe400018f0eff */
[----:B------:R-:W-:-:S04]  /*7320*/  LEA R2, P3, R3, UR4, 0x2 ;  /* 0x0000000403027c11 */ /* 0x000fc8000f8610ff */
[----:B------:R-:W-:Y:S02]  /*7330*/  LEA.HI.X R3, R3, UR5, R46, 0x2, P3 ;  /* 0x0000000503037c11 */ /* 0x000fe400098f142e */
[----:B------:R-:W-:-:S03]  /*7340*/  ISETP.GE.AND P3, PT, R18, R55, PT ;  /* 0x000000371200720c */ /* 0x000fc60003f66270 */
[----:B---3--:R-:W-:Y:S04]  /*7350*/  @!P1 STG.E desc[UR8][R2.64+0x20], R50 ;  /* 0x0000203202009986 */ /* 0x008fe8000c101908 */
[----:B------:R-:W-:Y:S01]  /*7360*/  @!P1 STG.E desc[UR8][R2.64+0x24], R51 ;  /* 0x0000243302009986 */ /* 0x000fe2000c101908 */
[----:B------:R-:W-:-:S03]  /*7370*/  ISETP.GE.AND P1, PT, R20, R55, PT ;  /* 0x000000371400720c */ /* 0x000fc60003f26270 */
[----:B----4-:R-:W-:Y:S04]  /*7380*/  @!P4 STG.E desc[UR8][R6.64+0x40], R42 ;  /* 0x0000402a0600c986 */ /* 0x010fe8000c101908 */
[----:B------:R0:W-:Y:S01]  /*7390*/  @!P4 STG.E desc[UR8][R6.64+0x44], R43 ;  /* 0x0000442b0600c986 */ /* 0x0001e2000c101908 */
[-C--:B------:R-:W-:Y:S02]  /*73a0*/  ISETP.GE.OR P4, PT, R13, R54.reuse, P3 ;  /* 0x000000360d00720c */ /* 0x080fe40001f86670 */
[-C--:B------:R-:W-:Y:S01]  /*73b0*/  ISETP.GE.OR P3, PT, R17, R54.reuse, P3 ;  /* 0x000000361100720c */ /* 0x080fe20001f66670 */
[----:B--2---:R-:W-:Y:S04]  /*73c0*/  @!P6 STG.E desc[UR8][R2.64+0x40], R52 ;  /* 0x000040340200e986 */ /* 0x004fe8000c101908 */
[----:B------:R-:W-:Y:S01]  /*73d0*/  @!P6 STG.E desc[UR8][R2.64+0x44], R53 ;  /* 0x000044350200e986 */ /* 0x000fe2000c101908 */
[----:B------:R-:W-:-:S03]  /*73e0*/  ISETP.GE.OR P6, PT, R13, R54, P1 ;  /* 0x000000360d00720c */ /* 0x000fc60000fc6670 */
[----:B------:R-:W-:Y:S01]  /*73f0*/  @!P2 STG.E desc[UR8][R6.64+0x60], R4 ;  /* 0x000060040600a986 */ /* 0x000fe2000c101908 */
[----:B------:R-:W-:-:S03]  /*7400*/  ISETP.GE.OR P1, PT, R17, R54, P1 ;  /* 0x000000361100720c */ /* 0x000fc60000f26670 */
[----:B------:R1:W-:Y:S01]  /*7410*/  @!P2 STG.E desc[UR8][R6.64+0x64], R5 ;  /* 0x000064050600a986 */ /* 0x0003e2000c101908 */
[----:B------:R-:W-:-:S03]  /*7420*/  ISETP.GE.AND P2, PT, R22, R55, PT ;  /* 0x000000371600720c */ /* 0x000fc60003f46270 */
[----:B------:R-:W-:Y:S04]  /*7430*/  @!P5 STG.E desc[UR8][R2.64+0x60], R48 ;  /* 0x000060300200d986 */ /* 0x000fe8000c101908 */
[----:B------:R-:W-:Y:S01]  /*7440*/  @!P5 STG.E desc[UR8][R2.64+0x64], R49 ;  /* 0x000064310200d986 */ /* 0x000fe2000c101908 */
[-C--:B------:R-:W-:Y:S02]  /*7450*/  ISETP.GE.OR P5, PT, R13, R54.reuse, P2 ;  /* 0x000000360d00720c */ /* 0x080fe400017a6670 */
[----:B------:R-:W-:Y:S01]  /*7460*/  ISETP.GE.OR P2, PT, R17, R54, P2 ;  /* 0x000000361100720c */ /* 0x000fe20001746670 */
[----:B0-----:R-:W2:Y:S04]  /*7470*/  @!P4 LDL.64 R42, [R11+0x40] ;  /* 0x000040000b2ac983 */ /* 0x001ea80000100a00 */
[----:B------:R-:W3:Y:S04]  /*7480*/  @!P3 LDL.64 R46, [R11+0x48] ;  /* 0x000048000b2eb983 */ /* 0x000ee80000100a00 */
[----:B------:R-:W4:Y:S04]  /*7490*/  @!P6 LDL.64 R44, [R11+0x50] ;  /* 0x000050000b2ce983 */ /* 0x000f280000100a00 */
[----:B------:R-:W5:Y:S04]  /*74a0*/  @!P1 LDL.64 R50, [R11+0x58] ;  /* 0x000058000b329983 */ /* 0x000f680000100a00 */
[----:B-1----:R-:W5:Y:S04]  /*74b0*/  @!P5 LDL.64 R4, [R11+0x60] ;  /* 0x000060000b04d983 */ /* 0x002f680000100a00 */
[----:B------:R-:W5:Y:S04]  /*74c0*/  @!P2 LDL.64 R52, [R11+0x68] ;  /* 0x000068000b34a983 */ /* 0x000f680000100a00 */
[----:B--2---:R-:W-:Y:S04]  /*74d0*/  @!P4 STG.E desc[UR8][R6.64+0x80], R42 ;  /* 0x0000802a0600c986 */ /* 0x004fe8000c101908 */
[----:B------:R0:W-:Y:S01]  /*74e0*/  @!P4 STG.E desc[UR8][R6.64+0x84], R43 ;  /* 0x0000842b0600c986 */ /* 0x0001e2000c101908 */
[----:B------:R-:W-:-:S03]  /*74f0*/  ISETP.GE.AND P4, PT, R24, R55, PT ;  /* 0x000000371800720c */ /* 0x000fc60003f86270 */
[----:B---3--:R-:W-:Y:S04]  /*7500*/  @!P3 STG.E desc[UR8][R2.64+0x80], R46 ;  /* 0x0000802e0200b986 */ /* 0x008fe8000c101908 */
[----:B------:R1:W-:Y:S01]  /*7510*/  @!P3 STG.E desc[UR8][R2.64+0x84], R47 ;  /* 0x0000842f0200b986 */ /* 0x0003e2000c101908 */
[----:B------:R-:W-:-:S03]  /*7520*/  ISETP.GE.AND P3, PT, R26, R55, PT ;  /* 0x000000371a00720c */ /* 0x000fc60003f66270 */
[----:B----4-:R-:W-:Y:S04]  /*7530*/  @!P6 STG.E desc[UR8][R6.64+0xa0], R44 ;  /* 0x0000a02c0600e986 */ /* 0x010fe8000c101908 */
[----:B------:R2:W-:Y:S01]  /*7540*/  @!P6 STG.E desc[UR8][R6.64+0xa4], R45 ;  /* 0x0000a42d0600e986 */ /* 0x0005e2000c101908 */
[-C--:B------:R-:W-:Y:S02]  /*7550*/  ISETP.GE.OR P6, PT, R13, R54.reuse, P4 ;  /* 0x000000360d00720c */ /* 0x080fe400027c6670 */
[-C--:B------:R-:W-:Y:S01]  /*7560*/  ISETP.GE.OR P4, PT, R17, R54.reuse, P4 ;  /* 0x000000361100720c */ /* 0x080fe20002786670 */
[----:B-----5:R-:W-:Y:S04]  /*7570*/  @!P1 STG.E desc[UR8][R2.64+0xa0], R50 ;  /* 0x0000a03202009986 */ /* 0x020fe8000c101908 */
        /* <DEDUP_REMOVED lines=10> */
[----:B0-----:R-:W4:Y:S04]  /*7620*/  @!P6 LDL.64 R42, [R11+0x70] ;  /* 0x000070000b2ae983 */ /* 0x001f280000100a00 */
[----:B-1----:R-:W5:Y:S04]  /*7630*/  @!P4 LDL.64 R46, [R11+0x78] ;  /* 0x000078000b2ec983 */ /* 0x002f680000100a00 */
[----:B--2---:R-:W2:Y:S04]  /*7640*/  @!P1 LDL.64 R44, [R11+0x80] ;  /* 0x000080000b2c9983 */ /* 0x004ea80000100a00 */
[----:B------:R-:W2:Y:S04]  /*7650*/  @!P3 LDL.64 R48, [R11+0x88] ;  /* 0x000088000b30b983 */ /* 0x000ea80000100a00 */
[----:B---3--:R-:W3:Y:S04]  /*7660*/  @!P2 LDL.64 R4, [R11+0x90] ;  /* 0x000090000b04a983 */ /* 0x008ee80000100a00 */
[----:B------:R-:W3:Y:S04]  /*7670*/  @!P5 LDL.64 R50, [R11+0x98] ;  /* 0x000098000b32d983 */ /* 0x000ee80000100a00 */
[----:B----4-:R-:W-:Y:S04]  /*7680*/  @!P6 STG.E desc[UR8][R6.64+0xe0], R42 ;  /* 0x0000e02a0600e986 */ /* 0x010fe8000c101908 */
[----:B------:R0:W-:Y:S04]  /*7690*/  @!P6 STG.E desc[UR8][R6.64+0xe4], R43 ;  /* 0x0000e42b0600e986 */ /* 0x0001e8000c101908 */
[----:B-----5:R-:W-:Y:S04]  /*76a0*/  @!P4 STG.E desc[UR8][R2.64+0xe0], R46 ;  /* 0x0000e02e0200c986 */ /* 0x020fe8000c101908 */
[----:B------:R1:W-:Y:S01]  /*76b0*/  @!P4 STG.E desc[UR8][R2.64+0xe4], R47 ;  /* 0x0000e42f0200c986 */ /* 0x0003e2000c101908 */
[----:B------:R-:W-:-:S03]  /*76c0*/  ISETP.GE.AND P4, PT, R30, R55, PT ;  /* 0x000000371e00720c */ /* 0x000fc60003f86270 */
[----:B--2---:R-:W-:Y:S01]  /*76d0*/  @!P1 STG.E desc[UR8][R6.64+0x100], R44 ;  /* 0x0001002c06009986 */ /* 0x004fe2000c101908 */
[----:B------:R-:W-:-:S03]  /*76e0*/  ISETP.GE.OR P6, PT, R13, R54, P4 ;  /* 0x000000360d00720c */ /* 0x000fc600027c6670 */
[----:B------:R2:W-:Y:S01]  /*76f0*/  @!P1 STG.E desc[UR8][R6.64+0x104], R45 ;  /* 0x0001042d06009986 */ /* 0x0005e2000c101908 */
[-C--:B------:R-:W-:Y:S02]  /*7700*/  ISETP.GE.AND P1, PT, R32, R55.reuse, PT ;  /* 0x000000372000720c */ /* 0x080fe40003f26270 */
[-C--:B------:R-:W-:Y:S01]  /*7710*/  ISETP.GE.OR P4, PT, R17, R54.reuse, P4 ;  /* 0x000000361100720c */ /* 0x080fe20002786670 */
[----:B------:R-:W-:Y:S04]  /*7720*/  @!P3 STG.E desc[UR8][R2.64+0x100], R48 ;  /* 0x000100300200b986 */ /* 0x000fe8000c101908 */
[----:B------:R4:W-:Y:S01]  /*7730*/  @!P3 STG.E desc[UR8][R2.64+0x104], R49 ;  /* 0x000104310200b986 */ /* 0x0009e2000c101908 */
[-C--:B------:R-:W-:Y:S02]  /*7740*/  ISETP.GE.OR P3, PT, R13, R54.reuse, P1 ;  /* 0x000000360d00720c */ /* 0x080fe40000f66670 */
[----:B------:R-:W-:Y:S01]  /*7750*/  ISETP.GE.OR P1, PT, R17, R54, P1 ;  /* 0x000000361100720c */ /* 0x000fe20000f26670 */
[----:B---3--:R-:W-:Y:S04]  /*7760*/  @!P2 STG.E desc[UR8][R6.64+0x120], R4 ;  /* 0x000120040600a986 */ /* 0x008fe8000c101908 */
[----:B------:R3:W-:Y:S01]  /*7770*/  @!P2 STG.E desc[UR8][R6.64+0x124], R5 ;  /* 0x000124050600a986 */ /* 0x0007e2000c101908 */
[----:B------:R-:W-:-:S03]  /*7780*/  ISETP.GE.AND P2, PT, R34, R55, PT ;  /* 0x000000372200720c */ /* 0x000fc60003f46270 */
[----:B------:R-:W-:Y:S04]  /*7790*/  @!P5 STG.E desc[UR8][R2.64+0x120], R50 ;  /* 0x000120320200d986 */ /* 0x000fe8000c101908 */
[----:B------:R-:W-:Y:S01]  /*77a0*/  @!P5 STG.E desc[UR8][R2.64+0x124], R51 ;  /* 0x000124330200d986 */ /* 0x000fe2000c101908 */
[-C--:B------:R-:W-:Y:S02]  /*77b0*/  ISETP.GE.OR P5, PT, R13, R54.reuse, P2 ;  /* 0x000000360d00720c */ /* 0x080fe400017a6670 */
[----:B------:R-:W-:Y:S01]  /*77c0*/  ISETP.GE.OR P2, PT, R17, R54, P2 ;  /* 0x000000361100720c */ /* 0x000fe20001746670 */
[----:B0-----:R-:W5:Y:S04]  /*77d0*/  @!P6 LDL.64 R42, [R11+0xa0] ;  /* 0x0000a0000b2ae983 */ /* 0x001f680000100a00 */
[----:B-1----:R-:W5:Y:S04]  /*77e0*/  @!P4 LDL.64 R46, [R11+0xa8] ;  /* 0x0000a8000b2ec983 */ /* 0x002f680000100a00 */
[----:B--2---:R-:W2:Y:S04]  /*77f0*/  @!P3 LDL.64 R44, [R11+0xb0] ;  /* 0x0000b0000b2cb983 */ /* 0x004ea80000100a00 */
[----:B----4-:R-:W4:Y:S04]  /*7800*/  @!P1 LDL.64 R48, [R11+0xb8] ;  /* 0x0000b8000b309983 */ /* 0x010f280000100a00 */
[----:B---3--:R-:W3:Y:S04]  /*7810*/  @!P5 LDL.64 R4, [R11+0xc0] ;  /* 0x0000c0000b04d983 */ /* 0x008ee80000100a00 */
[----:B------:R-:W3:Y:S04]  /*7820*/  @!P2 LDL.64 R52, [R11+0xc8] ;  /* 0x0000c8000b34a983 */ /* 0x000ee80000100a00 */
[----:B-----5:R-:W-:Y:S04]  /*7830*/  @!P6 STG.E desc[UR8][R6.64+0x140], R42 ;  /* 0x0001402a0600e986 */ /* 0x020fe8000c101908 */
[----:B------:R0:W-:Y:S04]  /*7840*/  @!P6 STG.E desc[UR8][R6.64+0x144], R43 ;  /* 0x0001442b0600e986 */ /* 0x0001e8000c101908 */
[----:B------:R-:W-:Y:S04]  /*7850*/  @!P4 STG.E desc[UR8][R2.64+0x140], R46 ;  /* 0x0001402e0200c986 */ /* 0x000fe8000c101908 */
[----:B------:R1:W-:Y:S04]  /*7860*/  @!P4 STG.E desc[UR8][R2.64+0x144], R47 ;  /* 0x0001442f0200c986 */ /* 0x0003e8000c101908 */
[----:B--2---:R-:W-:Y:S04]  /*7870*/  @!P3 STG.E desc[UR8][R6.64+0x160], R44 ;  /* 0x0001602c0600b986 */ /* 0x004fe8000c101908 */
[----:B------:R2:W-:Y:S01]  /*7880*/  @!P3 STG.E desc[UR8][R6.64+0x164], R45 ;  /* 0x0001642d0600b986 */ /* 0x0005e2000c101908 */
[----:B------:R-:W-:-:S03]  /*7890*/  ISETP.GE.AND P3, PT, R36, R55, PT ;  /* 0x000000372400720c */ /* 0x000fc60003f66270 */
[----:B----4-:R-:W-:Y:S01]  /*78a0*/  @!P1 STG.E desc[UR8][R2.64+0x160], R48 ;  /* 0x0001603002009986 */ /* 0x010fe2000c101908 */
[----:B------:R-:W-:-:S03]  /*78b0*/  ISETP.GE.OR P6, PT, R13, R54, P3 ;  /* 0x000000360d00720c */ /* 0x000fc60001fc6670 */
[----:B------:R4:W-:Y:S01]  /*78c0*/  @!P1 STG.E desc[UR8][R2.64+0x164], R49 ;  /* 0x0001643102009986 */ /* 0x0009e2000c101908 */
[-C--:B------:R-:W-:Y:S02]  /*78d0*/  ISETP.GE.AND P1, PT, R38, R55.reuse, PT ;  /* 0x000000372600720c */ /* 0x080fe40003f26270 */
[----:B------:R-:W-:Y:S01]  /*78e0*/  ISETP.GE.AND P4, PT, R40, R55, PT ;  /* 0x000000372800720c */ /* 0x000fe20003f86270 */
[----:B---3--:R-:W-:Y:S01]  /*78f0*/  @!P5 STG.E desc[UR8][R6.64+0x180], R4 ;  /* 0x000180040600d986 */ /* 0x008fe2000c101908 */
[----:B------:R-:W-:-:S03]  /*7900*/  ISETP.GE.OR P3, PT, R17, R54, P3 ;  /* 0x000000361100720c */ /* 0x000fc60001f66670 */
[----:B------:R3:W-:Y:S01]  /*7910*/  @!P5 STG.E desc[UR8][R6.64+0x184], R5 ;  /* 0x000184050600d986 */ /* 0x0007e2000c101908 */
[-C--:B------:R-:W-:Y:S02]  /*7920*/  ISETP.GE.OR P5, PT, R13, R54.reuse, P1 ;  /* 0x000000360d00720c */ /* 0x080fe40000fa6670 */
[-C--:B------:R-:W-:Y:S01]  /*7930*/  ISETP.GE.OR P1, PT, R17, R54.reuse, P1 ;  /* 0x000000361100720c */ /* 0x080fe20000f26670 */
[----:B------:R1:W-:Y:S04]  /*7940*/  @!P2 STG.E desc[UR8][R2.64+0x180], R52 ;  /* 0x000180340200a986 */ /* 0x0003e8000c101908 */
[----:B------:R2:W-:Y:S01]  /*7950*/  @!P2 STG.E desc[UR8][R2.64+0x184], R53 ;  /* 0x000184350200a986 */ /* 0x0005e2000c101908 */
[----:B------:R-:W-:-:S03]  /*7960*/  ISETP.GE.OR P2, PT, R13, R54, P4 ;  /* 0x000000360d00720c */ /* 0x000fc60002746670 */
[----:B0-----:R-:W5:Y:S04]  /*7970*/  @!P6 LDL.64 R42, [R11+0xd0] ;  /* 0x0000d0000b2ae983 */ /* 0x001f680000100a00 */
[----:B-1----:R-:W5:Y:S04]  /*7980*/  @!P3 LDL.64 R46, [R11+0xd8] ;  /* 0x0000d8000b2eb983 */ /* 0x002f680000100a00 */
[----:B--2---:R-:W2:Y:S04]  /*7990*/  @!P5 LDL.64 R44, [R11+0xe0] ;  /* 0x0000e0000b2cd983 */ /* 0x004ea80000100a00 */
[----:B----4-:R-:W4:Y:S04]  /*79a0*/  @!P1 LDL.64 R48, [R11+0xe8] ;  /* 0x0000e8000b309983 */ /* 0x010f280000100a00 */
[----:B---3--:R-:W3:Y:S01]  /*79b0*/  @!P2 LDL.64 R4, [R11+0xf0] ;  /* 0x0000f0000b04a983 */ /* 0x008ee20000100a00 */
[----:B------:R-:W-:Y:S01]  /*79c0*/  ISETP.GE.OR P4, PT, R17, R54, P4 ;  /* 0x000000361100720c */ /* 0x000fe20002786670 */
[----:B------:R-:W-:Y:S01]  /*79d0*/  VIADD R9, R9, 0x1 ;  /* 0x0000000109097836 */ /* 0x000fe20000000000 */
[----:B------:R-:W-:Y:S01]  /*79e0*/  BSSY.RECONVERGENT B0, `(.L_x_6) ;  /* 0x0000010000007945 */ /* 0x000fe20003800200 */
[----:B-----5:R0:W-:Y:S04]  /*79f0*/  @!P6 STG.E desc[UR8][R6.64+0x1a0], R42 ;  /* 0x0001a02a0600e986 */ /* 0x0201e8000c101908 */
[----:B------:R0:W-:Y:S04]  /*7a00*/  @!P6 STG.E desc[UR8][R6.64+0x1a4], R43 ;  /* 0x0001a42b0600e986 */ /* 0x0001e8000c101908 */
[----:B------:R0:W-:Y:S04]  /*7a10*/  @!P3 STG.E desc[UR8][R2.64+0x1a0], R46 ;  /* 0x0001a02e0200b986 */ /* 0x0001e8000c101908 */
[----:B------:R0:W-:Y:S04]  /*7a20*/  @!P3 STG.E desc[UR8][R2.64+0x1a4], R47 ;  /* 0x0001a42f0200b986 */ /* 0x0001e8000c101908 */
[----:B--2---:R0:W-:Y:S04]  /*7a30*/  @!P5 STG.E desc[UR8][R6.64+0x1c0], R44 ;  /* 0x0001c02c0600d986 */ /* 0x0041e8000c101908 */
[----:B------:R0:W-:Y:S04]  /*7a40*/  @!P5 STG.E desc[UR8][R6.64+0x1c4], R45 ;  /* 0x0001c42d0600d986 */ /* 0x0001e8000c101908 */
[----:B----4-:R0:W-:Y:S04]  /*7a50*/  @!P1 STG.E desc[UR8][R2.64+0x1c0], R48 ;  /* 0x0001c03002009986 */ /* 0x0101e8000c101908 */
[----:B------:R0:W-:Y:S04]  /*7a60*/  @!P1 STG.E desc[UR8][R2.64+0x1c4], R49 ;  /* 0x0001c43102009986 */ /* 0x0001e8000c101908 */
[----:B---3--:R0:W-:Y:S04]  /*7a70*/  @!P2 STG.E desc[UR8][R6.64+0x1e0], R4 ;  /* 0x0001e0040600a986 */ /* 0x0081e8000c101908 */
[----:B------:R0:W-:Y:S01]  /*7a80*/  @!P2 STG.E desc[UR8][R6.64+0x1e4], R5 ;  /* 0x0001e4050600a986 */ /* 0x0001e2000c101908 */
[----:B------:R-:W-:Y:S01]  /*7a90*/  ISETP.NE.AND P1, PT, R9, 0x8, PT ;  /* 0x000000080900780c */ /* 0x000fe20003f25270 */
[----:B------:R-:W-:-:S12]  /*7aa0*/  @P4 BRA `(.L_x_7) ;  /* 0x00000000000c4947 */ /* 0x000fd80003800000 */
[----:B0-----:R-:W2:Y:S04]  /*7ab0*/  LDL.64 R4, [R11+0xf8] ;  /* 0x0000f8000b047983 */ /* 0x001ea80000100a00 */
[----:B--2---:R1:W-:Y:S04]  /*7ac0*/  STG.E desc[UR8][R2.64+0x1e0], R4 ;  /* 0x0001e00402007986 */ /* 0x0043e8000c101908 */
[----:B------:R1:W-:Y:S02]  /*7ad0*/  STG.E desc[UR8][R2.64+0x1e4], R5 ;  /* 0x0001e40502007986 */ /* 0x0003e4000c101908 */
.L_x_7:
[----:B------:R-:W-:Y:S05]  /*7ae0*/  BSYNC.RECONVERGENT B0 ;  /* 0x0000000000007941 */ /* 0x000fea0003800200 */
.L_x_6:
[----:B------:R-:W-:Y:S05]  /*7af0*/  @P1 BRA `(.L_x_8) ;  /* 0xfffffff400581947 */ /* 0x000fea000383ffff */
[----:B------:R-:W-:Y:S05]  /*7b00*/  EXIT ;  /* 0x000000000000794d */ /* 0x000fea0003800000 */
.L_x_9:
[----:B------:R-:W-:-:S00]  /*7b10*/  BRA `(.L_x_9) ;  /* 0xfffffffc00fc7947 */ /* 0x000fc0000383ffff */
[----:B------:R-:W-:-:S00]  /*7b20*/  NOP ;  /* 0x0000000000007918 */ /* 0x000fc00000000000 */
        /* <DEDUP_REMOVED lines=13> */
.L_x_10:


//--------------------- .nv.shared.gemm_ptx_lone_warp --------------------------
	.section	.nv.shared.gemm_ptx_lone_warp,"aw",@nobits
	.sectionflags	@""
	.align	16
.nv.shared.gemm_ptx_lone_warp:
	.zero		9216


//--------------------- .nv.shared.reserved.0     --------------------------
	.section	.nv.shared.reserved.0,"aw",@nobits
	.weak		__nv_reservedSMEM_offset_0_alias
	.size		__nv_reservedSMEM_offset_0_alias, 0, 64
	.other		__nv_reservedSMEM_offset_0_alias,@"STO_CUDA_RESERVED_SHARED STV_DEFAULT"
__nv_reservedSMEM_offset_0_alias:
	.zero		0
	.zero		64


//--------------------- .nv.constant0.gemm_ptx_lone_warp --------------------------
	.section	.nv.constant0.gemm_ptx_lone_warp,"a",@progbits
	.sectionflags	@""
	.align	4
.nv.constant0.gemm_ptx_lone_warp:
	.zero		932


//--------------------- SYMBOLS --------------------------

	.type		.nv.reservedSmem.offset0,@object
	.size		.nv.reservedSmem.offset0,0x4
	.type		.nv.reservedSmem.cap,@object
	.size		.nv.reservedSmem.cap,0x4
